//
// Generated by NVIDIA NVVM Compiler
//
// Compiler Build ID: CL-36424714
// Cuda compilation tools, release 13.0, V13.0.88
// Based on NVVM 20.0.0
//

.version 9.0
.target sm_100
.address_size 64


.entry _Z8_pcm_d_sPdS_PKdS1_S1_S1_S1_i(
	.param .u64 .ptr .align 1 _Z8_pcm_d_sPdS_PKdS1_S1_S1_S1_i_param_0,
	.param .u64 .ptr .align 1 _Z8_pcm_d_sPdS_PKdS1_S1_S1_S1_i_param_1,
	.param .u64 .ptr .align 1 _Z8_pcm_d_sPdS_PKdS1_S1_S1_S1_i_param_2,
	.param .u64 .ptr .align 1 _Z8_pcm_d_sPdS_PKdS1_S1_S1_S1_i_param_3,
	.param .u64 .ptr .align 1 _Z8_pcm_d_sPdS_PKdS1_S1_S1_S1_i_param_4,
	.param .u64 .ptr .align 1 _Z8_pcm_d_sPdS_PKdS1_S1_S1_S1_i_param_5,
	.param .u64 .ptr .align 1 _Z8_pcm_d_sPdS_PKdS1_S1_S1_S1_i_param_6,
	.param .u32 _Z8_pcm_d_sPdS_PKdS1_S1_S1_S1_i_param_7
)
{
	.reg .pred 	%p<12>;
	.reg .b32 	%r<37>;
	.reg .b32 	%f<7>;
	.reg .b64 	%rd<38>;
	.reg .b64 	%fd<154>;

	ld.param.u64 	%rd2, [_Z8_pcm_d_sPdS_PKdS1_S1_S1_S1_i_param_0];
	ld.param.u64 	%rd4, [_Z8_pcm_d_sPdS_PKdS1_S1_S1_S1_i_param_2];
	ld.param.u64 	%rd8, [_Z8_pcm_d_sPdS_PKdS1_S1_S1_S1_i_param_5];
	ld.param.u32 	%r9, [_Z8_pcm_d_sPdS_PKdS1_S1_S1_S1_i_param_7];
	cvta.to.global.u64 	%rd1, %rd8;
	mov.u32 	%r10, %ctaid.x;
	mov.u32 	%r11, %ntid.x;
	mov.u32 	%r12, %tid.x;
	mad.lo.s32 	%r1, %r10, %r11, %r12;
	mov.u32 	%r13, %ctaid.y;
	mov.u32 	%r14, %ntid.y;
	mov.u32 	%r15, %tid.y;
	mad.lo.s32 	%r16, %r13, %r14, %r15;
	max.s32 	%r17, %r1, %r16;
	setp.ge.s32 	%p1, %r17, %r9;
	@%p1 bra 	$L__BB0_10;
	cvta.to.global.u64 	%rd9, %rd4;
	mul.wide.s32 	%rd10, %r1, 8;
	add.s64 	%rd11, %rd1, %rd10;
	ld.global.f64 	%fd1, [%rd11];
	mul.wide.u32 	%rd12, %r16, 8;
	add.s64 	%rd13, %rd1, %rd12;
	ld.global.f64 	%fd20, [%rd13];
	mul.f64 	%fd21, %fd1, %fd20;
	mul.f64 	%fd22, %fd20, %fd20;
	fma.rn.f64 	%fd23, %fd1, %fd1, %fd22;
	sqrt.rn.f64 	%fd24, %fd23;
	div.rn.f64 	%fd25, %fd21, %fd24;
	mul.lo.s32 	%r18, %r1, 3;
	mul.wide.s32 	%rd14, %r18, 8;
	add.s64 	%rd15, %rd9, %rd14;
	ld.global.f64 	%fd26, [%rd15];
	ld.global.f64 	%fd27, [%rd15+8];
	ld.global.f64 	%fd28, [%rd15+16];
	mul.lo.s32 	%r3, %r16, 3;
	mul.wide.u32 	%rd16, %r3, 8;
	add.s64 	%rd17, %rd9, %rd16;
	ld.global.f64 	%fd29, [%rd17];
	ld.global.f64 	%fd30, [%rd17+8];
	ld.global.f64 	%fd31, [%rd17+16];
	sub.f64 	%fd2, %fd26, %fd29;
	sub.f64 	%fd3, %fd27, %fd30;
	sub.f64 	%fd4, %fd28, %fd31;
	abs.f64 	%fd32, %fd2;
	abs.f64 	%fd33, %fd3;
	abs.f64 	%fd34, %fd4;
	add.f64 	%fd35, %fd32, %fd33;
	add.f64 	%fd36, %fd35, %fd34;
	min.f64 	%fd37, %fd32, %fd33;
	max.f64 	%fd38, %fd32, %fd33;
	min.f64 	%fd39, %fd38, %fd34;
	max.f64 	%fd40, %fd38, %fd34;
	{
	.reg .b32 %temp; 
	mov.b64 	{%temp, %r19}, %fd40;
	}
	and.b32  	%r20, %r19, -4194304;
	xor.b32  	%r21, %r20, 2144337920;
	mov.b32 	%r22, 0;
	mov.b64 	%fd41, {%r22, %r21};
	mul.f64 	%fd42, %fd39, %fd41;
	mul.f64 	%fd43, %fd37, %fd41;
	mul.f64 	%fd44, %fd40, %fd41;
	mul.f64 	%fd45, %fd42, %fd42;
	fma.rn.f64 	%fd46, %fd43, %fd43, %fd45;
	fma.rn.f64 	%fd47, %fd44, %fd44, %fd46;
	min.f64 	%fd48, %fd47, 0d7FEFFFFFFFFFFFFF;
	rsqrt.approx.ftz.f64 	%fd49, %fd48;
	mul.rn.f64 	%fd50, %fd49, %fd49;
	neg.f64 	%fd51, %fd50;
	fma.rn.f64 	%fd52, %fd48, %fd51, 0d3FF0000000000000;
	fma.rn.f64 	%fd53, %fd52, 0d3FD8000000000000, 0d3FE0000000000000;
	mul.rn.f64 	%fd54, %fd52, %fd49;
	fma.rn.f64 	%fd55, %fd53, %fd54, %fd49;
	mul.f64 	%fd56, %fd47, %fd55;
	or.b32  	%r23, %r20, 1048576;
	mov.b64 	%fd57, {%r22, %r23};
	mul.f64 	%fd58, %fd57, %fd56;
	setp.gt.f64 	%p2, %fd36, %fd40;
	selp.f64 	%fd59, %fd58, %fd36, %p2;
	mov.f64 	%fd60, 0d7FF0000000000000;
	{
	.reg .b32 %temp; 
	mov.b64 	{%temp, %r24}, %fd60;
	}
	setp.lt.u32 	%p3, %r19, %r24;
	selp.f64 	%fd61, %fd59, %fd40, %p3;
	mul.f64 	%fd5, %fd25, %fd61;
	setp.ne.s32 	%p4, %r1, %r16;
	setp.eq.s32 	%p5, %r1, %r16;
	selp.f64 	%fd6, 0d3FF0000000000000, %fd61, %p5;
	abs.f64 	%fd62, %fd5;
	fma.rn.f64 	%fd63, %fd62, 0dBCF0679AFBA6F279, 0d3D47088FDB46FA5F;
	fma.rn.f64 	%fd64, %fd63, %fd62, 0dBD8DF9F9B976A9B2;
	fma.rn.f64 	%fd65, %fd64, %fd62, 0d3DC7F1F5590CC332;
	fma.rn.f64 	%fd66, %fd65, %fd62, 0dBDFA28A3CD2D56C4;
	fma.rn.f64 	%fd67, %fd66, %fd62, 0d3E2485EE67835925;
	fma.rn.f64 	%fd68, %fd67, %fd62, 0dBE476DB45919F583;
	fma.rn.f64 	%fd69, %fd68, %fd62, 0d3E62D698D98C8D71;
	fma.rn.f64 	%fd70, %fd69, %fd62, 0dBE720A2C7155D5C6;
	fma.rn.f64 	%fd71, %fd70, %fd62, 0dBE41D29B37CA1397;
	fma.rn.f64 	%fd72, %fd71, %fd62, 0d3EA2EF6CC0F67A49;
	fma.rn.f64 	%fd73, %fd72, %fd62, 0dBEC102B892333B6F;
	fma.rn.f64 	%fd74, %fd73, %fd62, 0d3ECA30375BA9A84E;
	fma.rn.f64 	%fd75, %fd74, %fd62, 0d3ECAAD18DEDEA43E;
	fma.rn.f64 	%fd76, %fd75, %fd62, 0dBEFF05355BC5B225;
	fma.rn.f64 	%fd77, %fd76, %fd62, 0d3F10E37A3108BC8B;
	fma.rn.f64 	%fd78, %fd77, %fd62, 0d3EFB292D828E5CB2;
	fma.rn.f64 	%fd79, %fd78, %fd62, 0dBF4356626EBF9BFA;
	fma.rn.f64 	%fd80, %fd79, %fd62, 0d3F5BCA68F73D6AFC;
	fma.rn.f64 	%fd81, %fd80, %fd62, 0dBF2B6B69EBBC280B;
	fma.rn.f64 	%fd82, %fd81, %fd62, 0dBF9396685912A453;
	fma.rn.f64 	%fd83, %fd82, %fd62, 0d3FBA4F4E2A1ABEF8;
	fma.rn.f64 	%fd84, %fd83, %fd62, 0d3FE45F306DC9C8BB;
	fma.rn.f64 	%fd85, %fd84, %fd62, 0d3FC06EBA8214DB69;
	fma.rn.f64 	%fd86, %fd85, %fd62, %fd62;
	sub.f64 	%fd87, %fd62, %fd86;
	fma.rn.f64 	%fd88, %fd85, %fd62, %fd87;
	neg.f64 	%fd89, %fd86;
	neg.f64 	%fd90, %fd88;
	cvt.rn.f32.f64 	%f2, %fd86;
	mul.f32 	%f3, %f2, 0fBFB8AA3B;
	cvt.rni.f32.f32 	%f4, %f3;
	cvt.f64.f32 	%fd91, %f4;
	fma.rn.f64 	%fd92, %fd91, 0dBFE62E42FEFA39EF, %fd89;
	fma.rn.f64 	%fd93, %fd92, 0d3E5AE904A4741B81, 0d3E928A27F89B6999;
	fma.rn.f64 	%fd94, %fd93, %fd92, 0d3EC71DE715FF7E07;
	fma.rn.f64 	%fd95, %fd94, %fd92, 0d3EFA019A6B0AC45A;
	fma.rn.f64 	%fd96, %fd95, %fd92, 0d3F2A01A017EED94F;
	fma.rn.f64 	%fd97, %fd96, %fd92, 0d3F56C16C17F2A71B;
	fma.rn.f64 	%fd98, %fd97, %fd92, 0d3F811111111173C4;
	fma.rn.f64 	%fd99, %fd98, %fd92, 0d3FA555555555211A;
	fma.rn.f64 	%fd100, %fd99, %fd92, 0d3FC5555555555540;
	fma.rn.f64 	%fd101, %fd100, %fd92, 0d3FE0000000000005;
	mul.f64 	%fd102, %fd92, %fd101;
	fma.rn.f64 	%fd103, %fd102, %fd92, %fd90;
	add.f64 	%fd104, %fd92, %fd103;
	ex2.approx.ftz.f32 	%f5, %f4;
	cvt.f64.f32 	%fd105, %f5;
	mov.f64 	%fd106, 0d3FF0000000000000;
	sub.f64 	%fd107, %fd106, %fd105;
	neg.f64 	%fd108, %fd104;
	fma.rn.f64 	%fd109, %fd108, %fd105, %fd107;
	setp.ge.f64 	%p6, %fd62, 0d4017AFB48DC96626;
	selp.f64 	%fd110, 0d3FF0000000000000, %fd109, %p6;
	copysign.f64 	%fd111, %fd5, %fd110;
	div.rn.f64 	%fd151, %fd111, %fd6;
	@%p4 bra 	$L__BB0_3;
	ld.param.u64 	%rd37, [_Z8_pcm_d_sPdS_PKdS1_S1_S1_S1_i_param_6];
	mul.f64 	%fd112, %fd1, 0d3FE9884533D43651;
	cvta.to.global.u64 	%rd18, %rd37;
	mul.wide.u32 	%rd19, %r1, 8;
	add.s64 	%rd20, %rd18, %rd19;
	ld.global.f64 	%fd113, [%rd20];
	div.rn.f64 	%fd151, %fd112, %fd113;
$L__BB0_3:
	ld.param.u64 	%rd34, [_Z8_pcm_d_sPdS_PKdS1_S1_S1_S1_i_param_1];
	mad.lo.s32 	%r4, %r9, %r1, %r16;
	cvta.to.global.u64 	%rd21, %rd34;
	mul.wide.s32 	%rd22, %r4, 8;
	add.s64 	%rd23, %rd21, %rd22;
	st.global.f64 	[%rd23], %fd151;
	setp.eq.s64 	%p7, %rd2, 0;
	@%p7 bra 	$L__BB0_10;
	ld.param.u64 	%rd35, [_Z8_pcm_d_sPdS_PKdS1_S1_S1_S1_i_param_3];
	cvta.to.global.u64 	%rd24, %rd35;
	add.s64 	%rd26, %rd24, %rd16;
	ld.global.f64 	%fd114, [%rd26];
	ld.global.f64 	%fd115, [%rd26+8];
	ld.global.f64 	%fd116, [%rd26+16];
	fma.rn.f64 	%fd117, %fd2, %fd114, 0d0000000000000000;
	fma.rn.f64 	%fd118, %fd3, %fd115, %fd117;
	fma.rn.f64 	%fd10, %fd4, %fd116, %fd118;
	add.f64 	%fd11, %fd5, %fd5;
	neg.f64 	%fd119, %fd5;
	mul.f64 	%fd12, %fd5, %fd119;
	fma.rn.f64 	%fd120, %fd12, 0d3FF71547652B82FE, 0d4338000000000000;
	{
	.reg .b32 %temp; 
	mov.b64 	{%r5, %temp}, %fd120;
	}
	mov.f64 	%fd121, 0dC338000000000000;
	add.rn.f64 	%fd122, %fd120, %fd121;
	fma.rn.f64 	%fd123, %fd122, 0dBFE62E42FEFA39EF, %fd12;
	fma.rn.f64 	%fd124, %fd122, 0dBC7ABC9E3B39803F, %fd123;
	fma.rn.f64 	%fd125, %fd124, 0d3E5ADE1569CE2BDF, 0d3E928AF3FCA213EA;
	fma.rn.f64 	%fd126, %fd125, %fd124, 0d3EC71DEE62401315;
	fma.rn.f64 	%fd127, %fd126, %fd124, 0d3EFA01997C89EB71;
	fma.rn.f64 	%fd128, %fd127, %fd124, 0d3F2A01A014761F65;
	fma.rn.f64 	%fd129, %fd128, %fd124, 0d3F56C16C1852B7AF;
	fma.rn.f64 	%fd130, %fd129, %fd124, 0d3F81111111122322;
	fma.rn.f64 	%fd131, %fd130, %fd124, 0d3FA55555555502A1;
	fma.rn.f64 	%fd132, %fd131, %fd124, 0d3FC5555555555511;
	fma.rn.f64 	%fd133, %fd132, %fd124, 0d3FE000000000000B;
	fma.rn.f64 	%fd134, %fd133, %fd124, 0d3FF0000000000000;
	fma.rn.f64 	%fd135, %fd134, %fd124, 0d3FF0000000000000;
	{
	.reg .b32 %temp; 
	mov.b64 	{%r6, %temp}, %fd135;
	}
	{
	.reg .b32 %temp; 
	mov.b64 	{%temp, %r7}, %fd135;
	}
	shl.b32 	%r25, %r5, 20;
	add.s32 	%r26, %r25, %r7;
	mov.b64 	%fd152, {%r6, %r26};
	{
	.reg .b32 %temp; 
	mov.b64 	{%temp, %r27}, %fd12;
	}
	mov.b32 	%f6, %r27;
	abs.f32 	%f1, %f6;
	setp.lt.f32 	%p8, %f1, 0f4086232B;
	@%p8 bra 	$L__BB0_7;
	setp.lt.f64 	%p9, %fd12, 0d0000000000000000;
	add.f64 	%fd136, %fd12, 0d7FF0000000000000;
	selp.f64 	%fd152, 0d0000000000000000, %fd136, %p9;
	setp.geu.f32 	%p10, %f1, 0f40874800;
	@%p10 bra 	$L__BB0_7;
	shr.u32 	%r28, %r5, 31;
	add.s32 	%r29, %r5, %r28;
	shr.s32 	%r30, %r29, 1;
	shl.b32 	%r31, %r30, 20;
	add.s32 	%r32, %r7, %r31;
	mov.b64 	%fd137, {%r6, %r32};
	sub.s32 	%r33, %r5, %r30;
	shl.b32 	%r34, %r33, 20;
	add.s32 	%r35, %r34, 1072693248;
	mov.b32 	%r36, 0;
	mov.b64 	%fd138, {%r36, %r35};
	mul.f64 	%fd152, %fd138, %fd137;
$L__BB0_7:
	mul.f64 	%fd139, %fd6, %fd6;
	setp.ne.s32 	%p11, %r1, %r16;
	div.rn.f64 	%fd140, %fd11, 0dBFFC5BF891B4EF6A;
	mul.f64 	%fd141, %fd140, %fd152;
	mul.f64 	%fd142, %fd10, %fd141;
	mul.f64 	%fd143, %fd6, %fd139;
	div.rn.f64 	%fd144, %fd142, %fd143;
	mul.f64 	%fd145, %fd151, %fd10;
	div.rn.f64 	%fd146, %fd145, %fd139;
	add.f64 	%fd153, %fd146, %fd144;
	@%p11 bra 	$L__BB0_9;
	ld.param.u64 	%rd36, [_Z8_pcm_d_sPdS_PKdS1_S1_S1_S1_i_param_4];
	mul.wide.u32 	%rd27, %r1, 8;
	add.s64 	%rd28, %rd1, %rd27;
	ld.global.f64 	%fd147, [%rd28];
	mul.f64 	%fd148, %fd147, 0dBFE9884533D43651;
	cvta.to.global.u64 	%rd29, %rd36;
	add.s64 	%rd30, %rd29, %rd27;
	ld.global.f64 	%fd149, [%rd30];
	add.f64 	%fd150, %fd149, %fd149;
	div.rn.f64 	%fd153, %fd148, %fd150;
$L__BB0_9:
	cvta.to.global.u64 	%rd31, %rd2;
	add.s64 	%rd33, %rd31, %rd22;
	st.global.f64 	[%rd33], %fd153;
$L__BB0_10:
	ret;

}
.entry _Z10_pcm_dD_dSPdS_PKdS1_S1_i(
	.param .u64 .ptr .align 1 _Z10_pcm_dD_dSPdS_PKdS1_S1_i_param_0,
	.param .u64 .ptr .align 1 _Z10_pcm_dD_dSPdS_PKdS1_S1_i_param_1,
	.param .u64 .ptr .align 1 _Z10_pcm_dD_dSPdS_PKdS1_S1_i_param_2,
	.param .u64 .ptr .align 1 _Z10_pcm_dD_dSPdS_PKdS1_S1_i_param_3,
	.param .u64 .ptr .align 1 _Z10_pcm_dD_dSPdS_PKdS1_S1_i_param_4,
	.param .u32 _Z10_pcm_dD_dSPdS_PKdS1_S1_i_param_5
)
{
	.reg .pred 	%p<12>;
	.reg .b32 	%r<38>;
	.reg .b32 	%f<7>;
	.reg .b64 	%rd<32>;
	.reg .b64 	%fd<170>;

	ld.param.u64 	%rd2, [_Z10_pcm_dD_dSPdS_PKdS1_S1_i_param_0];
	ld.param.u64 	%rd4, [_Z10_pcm_dD_dSPdS_PKdS1_S1_i_param_2];
	ld.param.u64 	%rd6, [_Z10_pcm_dD_dSPdS_PKdS1_S1_i_param_4];
	ld.param.u32 	%r9, [_Z10_pcm_dD_dSPdS_PKdS1_S1_i_param_5];
	mov.u32 	%r10, %ctaid.x;
	mov.u32 	%r11, %ntid.x;
	mov.u32 	%r12, %tid.x;
	mad.lo.s32 	%r1, %r10, %r11, %r12;
	mov.u32 	%r13, %ctaid.y;
	mov.u32 	%r14, %ntid.y;
	mov.u32 	%r15, %tid.y;
	mad.lo.s32 	%r16, %r13, %r14, %r15;
	max.s32 	%r17, %r1, %r16;
	setp.ge.s32 	%p1, %r17, %r9;
	@%p1 bra 	$L__BB1_6;
	cvta.to.global.u64 	%rd7, %rd6;
	cvta.to.global.u64 	%rd8, %rd4;
	mul.wide.s32 	%rd9, %r1, 8;
	add.s64 	%rd10, %rd7, %rd9;
	ld.global.f64 	%fd17, [%rd10];
	mul.wide.u32 	%rd11, %r16, 8;
	add.s64 	%rd12, %rd7, %rd11;
	ld.global.f64 	%fd18, [%rd12];
	mul.f64 	%fd19, %fd17, %fd18;
	mul.f64 	%fd20, %fd18, %fd18;
	fma.rn.f64 	%fd21, %fd17, %fd17, %fd20;
	sqrt.rn.f64 	%fd22, %fd21;
	div.rn.f64 	%fd1, %fd19, %fd22;
	mul.lo.s32 	%r18, %r1, 3;
	mul.wide.s32 	%rd13, %r18, 8;
	add.s64 	%rd14, %rd8, %rd13;
	ld.global.f64 	%fd23, [%rd14];
	mul.lo.s32 	%r3, %r16, 3;
	mul.wide.u32 	%rd15, %r3, 8;
	add.s64 	%rd16, %rd8, %rd15;
	ld.global.f64 	%fd24, [%rd16];
	sub.f64 	%fd2, %fd23, %fd24;
	ld.global.f64 	%fd25, [%rd14+8];
	ld.global.f64 	%fd26, [%rd16+8];
	sub.f64 	%fd3, %fd25, %fd26;
	ld.global.f64 	%fd27, [%rd14+16];
	ld.global.f64 	%fd28, [%rd16+16];
	sub.f64 	%fd4, %fd27, %fd28;
	abs.f64 	%fd29, %fd2;
	abs.f64 	%fd30, %fd3;
	abs.f64 	%fd31, %fd4;
	add.f64 	%fd32, %fd29, %fd30;
	add.f64 	%fd33, %fd32, %fd31;
	min.f64 	%fd34, %fd29, %fd30;
	max.f64 	%fd35, %fd29, %fd30;
	min.f64 	%fd36, %fd35, %fd31;
	max.f64 	%fd37, %fd35, %fd31;
	{
	.reg .b32 %temp; 
	mov.b64 	{%temp, %r19}, %fd37;
	}
	and.b32  	%r20, %r19, -4194304;
	xor.b32  	%r21, %r20, 2144337920;
	mov.b32 	%r22, 0;
	mov.b64 	%fd38, {%r22, %r21};
	mul.f64 	%fd39, %fd36, %fd38;
	mul.f64 	%fd40, %fd34, %fd38;
	mul.f64 	%fd41, %fd37, %fd38;
	mul.f64 	%fd42, %fd39, %fd39;
	fma.rn.f64 	%fd43, %fd40, %fd40, %fd42;
	fma.rn.f64 	%fd44, %fd41, %fd41, %fd43;
	min.f64 	%fd45, %fd44, 0d7FEFFFFFFFFFFFFF;
	rsqrt.approx.ftz.f64 	%fd46, %fd45;
	mul.rn.f64 	%fd47, %fd46, %fd46;
	neg.f64 	%fd48, %fd47;
	fma.rn.f64 	%fd49, %fd45, %fd48, 0d3FF0000000000000;
	fma.rn.f64 	%fd50, %fd49, 0d3FD8000000000000, 0d3FE0000000000000;
	mul.rn.f64 	%fd51, %fd49, %fd46;
	fma.rn.f64 	%fd52, %fd50, %fd51, %fd46;
	mul.f64 	%fd53, %fd44, %fd52;
	or.b32  	%r23, %r20, 1048576;
	mov.b64 	%fd54, {%r22, %r23};
	mul.f64 	%fd55, %fd54, %fd53;
	setp.gt.f64 	%p2, %fd33, %fd37;
	selp.f64 	%fd56, %fd55, %fd33, %p2;
	mov.f64 	%fd57, 0d7FF0000000000000;
	{
	.reg .b32 %temp; 
	mov.b64 	{%temp, %r24}, %fd57;
	}
	setp.lt.u32 	%p3, %r19, %r24;
	selp.f64 	%fd58, %fd56, %fd37, %p3;
	mul.f64 	%fd5, %fd1, %fd58;
	mul.f64 	%fd6, %fd5, %fd5;
	setp.eq.s32 	%p4, %r1, %r16;
	selp.f64 	%fd7, 0d3FF0000000000000, %fd58, %p4;
	mul.f64 	%fd8, %fd7, %fd7;
	neg.f64 	%fd59, %fd6;
	fma.rn.f64 	%fd60, %fd6, 0dBFF71547652B82FE, 0d4338000000000000;
	{
	.reg .b32 %temp; 
	mov.b64 	{%r4, %temp}, %fd60;
	}
	mov.f64 	%fd61, 0dC338000000000000;
	add.rn.f64 	%fd62, %fd60, %fd61;
	fma.rn.f64 	%fd63, %fd62, 0dBFE62E42FEFA39EF, %fd59;
	fma.rn.f64 	%fd64, %fd62, 0dBC7ABC9E3B39803F, %fd63;
	fma.rn.f64 	%fd65, %fd64, 0d3E5ADE1569CE2BDF, 0d3E928AF3FCA213EA;
	fma.rn.f64 	%fd66, %fd65, %fd64, 0d3EC71DEE62401315;
	fma.rn.f64 	%fd67, %fd66, %fd64, 0d3EFA01997C89EB71;
	fma.rn.f64 	%fd68, %fd67, %fd64, 0d3F2A01A014761F65;
	fma.rn.f64 	%fd69, %fd68, %fd64, 0d3F56C16C1852B7AF;
	fma.rn.f64 	%fd70, %fd69, %fd64, 0d3F81111111122322;
	fma.rn.f64 	%fd71, %fd70, %fd64, 0d3FA55555555502A1;
	fma.rn.f64 	%fd72, %fd71, %fd64, 0d3FC5555555555511;
	fma.rn.f64 	%fd73, %fd72, %fd64, 0d3FE000000000000B;
	fma.rn.f64 	%fd74, %fd73, %fd64, 0d3FF0000000000000;
	fma.rn.f64 	%fd75, %fd74, %fd64, 0d3FF0000000000000;
	{
	.reg .b32 %temp; 
	mov.b64 	{%r5, %temp}, %fd75;
	}
	{
	.reg .b32 %temp; 
	mov.b64 	{%temp, %r6}, %fd75;
	}
	shl.b32 	%r25, %r4, 20;
	add.s32 	%r26, %r25, %r6;
	mov.b64 	%fd169, {%r5, %r26};
	{
	.reg .b32 %temp; 
	mov.b64 	{%temp, %r27}, %fd59;
	}
	mov.b32 	%f2, %r27;
	abs.f32 	%f1, %f2;
	setp.lt.f32 	%p5, %f1, 0f4086232B;
	@%p5 bra 	$L__BB1_4;
	setp.gt.f64 	%p6, %fd6, 0d0000000000000000;
	mov.f64 	%fd76, 0d7FF0000000000000;
	sub.f64 	%fd77, %fd76, %fd6;
	selp.f64 	%fd169, 0d0000000000000000, %fd77, %p6;
	setp.geu.f32 	%p7, %f1, 0f40874800;
	@%p7 bra 	$L__BB1_4;
	shr.u32 	%r28, %r4, 31;
	add.s32 	%r29, %r4, %r28;
	shr.s32 	%r30, %r29, 1;
	shl.b32 	%r31, %r30, 20;
	add.s32 	%r32, %r6, %r31;
	mov.b64 	%fd78, {%r5, %r32};
	sub.s32 	%r33, %r4, %r30;
	shl.b32 	%r34, %r33, 20;
	add.s32 	%r35, %r34, 1072693248;
	mov.b32 	%r36, 0;
	mov.b64 	%fd79, {%r36, %r35};
	mul.f64 	%fd169, %fd79, %fd78;
$L__BB1_4:
	ld.param.u64 	%rd30, [_Z10_pcm_dD_dSPdS_PKdS1_S1_i_param_1];
	abs.f64 	%fd80, %fd5;
	fma.rn.f64 	%fd81, %fd80, 0dBCF0679AFBA6F279, 0d3D47088FDB46FA5F;
	fma.rn.f64 	%fd82, %fd81, %fd80, 0dBD8DF9F9B976A9B2;
	fma.rn.f64 	%fd83, %fd82, %fd80, 0d3DC7F1F5590CC332;
	fma.rn.f64 	%fd84, %fd83, %fd80, 0dBDFA28A3CD2D56C4;
	fma.rn.f64 	%fd85, %fd84, %fd80, 0d3E2485EE67835925;
	fma.rn.f64 	%fd86, %fd85, %fd80, 0dBE476DB45919F583;
	fma.rn.f64 	%fd87, %fd86, %fd80, 0d3E62D698D98C8D71;
	fma.rn.f64 	%fd88, %fd87, %fd80, 0dBE720A2C7155D5C6;
	fma.rn.f64 	%fd89, %fd88, %fd80, 0dBE41D29B37CA1397;
	fma.rn.f64 	%fd90, %fd89, %fd80, 0d3EA2EF6CC0F67A49;
	fma.rn.f64 	%fd91, %fd90, %fd80, 0dBEC102B892333B6F;
	fma.rn.f64 	%fd92, %fd91, %fd80, 0d3ECA30375BA9A84E;
	fma.rn.f64 	%fd93, %fd92, %fd80, 0d3ECAAD18DEDEA43E;
	fma.rn.f64 	%fd94, %fd93, %fd80, 0dBEFF05355BC5B225;
	fma.rn.f64 	%fd95, %fd94, %fd80, 0d3F10E37A3108BC8B;
	fma.rn.f64 	%fd96, %fd95, %fd80, 0d3EFB292D828E5CB2;
	fma.rn.f64 	%fd97, %fd96, %fd80, 0dBF4356626EBF9BFA;
	fma.rn.f64 	%fd98, %fd97, %fd80, 0d3F5BCA68F73D6AFC;
	fma.rn.f64 	%fd99, %fd98, %fd80, 0dBF2B6B69EBBC280B;
	fma.rn.f64 	%fd100, %fd99, %fd80, 0dBF9396685912A453;
	fma.rn.f64 	%fd101, %fd100, %fd80, 0d3FBA4F4E2A1ABEF8;
	fma.rn.f64 	%fd102, %fd101, %fd80, 0d3FE45F306DC9C8BB;
	fma.rn.f64 	%fd103, %fd102, %fd80, 0d3FC06EBA8214DB69;
	fma.rn.f64 	%fd104, %fd103, %fd80, %fd80;
	neg.f64 	%fd105, %fd104;
	cvt.rn.f32.f64 	%f3, %fd104;
	mul.f32 	%f4, %f3, 0fBFB8AA3B;
	cvt.rni.f32.f32 	%f5, %f4;
	cvt.f64.f32 	%fd106, %f5;
	fma.rn.f64 	%fd107, %fd106, 0dBFE62E42FEFA39EF, %fd105;
	ex2.approx.ftz.f32 	%f6, %f5;
	cvt.f64.f32 	%fd108, %f6;
	setp.eq.s32 	%p8, %r1, %r16;
	add.f64 	%fd109, %fd5, %fd5;
	div.rn.f64 	%fd110, %fd109, 0dBFFC5BF891B4EF6A;
	setp.ge.f64 	%p9, %fd80, 0d4017AFB48DC96626;
	fma.rn.f64 	%fd111, %fd107, 0d3E5AE904A4741B81, 0d3E928A27F89B6999;
	fma.rn.f64 	%fd112, %fd111, %fd107, 0d3EC71DE715FF7E07;
	fma.rn.f64 	%fd113, %fd112, %fd107, 0d3EFA019A6B0AC45A;
	fma.rn.f64 	%fd114, %fd113, %fd107, 0d3F2A01A017EED94F;
	fma.rn.f64 	%fd115, %fd114, %fd107, 0d3F56C16C17F2A71B;
	fma.rn.f64 	%fd116, %fd115, %fd107, 0d3F811111111173C4;
	fma.rn.f64 	%fd117, %fd116, %fd107, 0d3FA555555555211A;
	fma.rn.f64 	%fd118, %fd117, %fd107, 0d3FC5555555555540;
	fma.rn.f64 	%fd119, %fd118, %fd107, 0d3FE0000000000005;
	mul.f64 	%fd120, %fd107, %fd119;
	sub.f64 	%fd121, %fd80, %fd104;
	fma.rn.f64 	%fd122, %fd103, %fd80, %fd121;
	neg.f64 	%fd123, %fd122;
	fma.rn.f64 	%fd124, %fd120, %fd107, %fd123;
	add.f64 	%fd125, %fd107, %fd124;
	neg.f64 	%fd126, %fd125;
	mov.f64 	%fd127, 0d3FF0000000000000;
	sub.f64 	%fd128, %fd127, %fd108;
	fma.rn.f64 	%fd129, %fd126, %fd108, %fd128;
	selp.f64 	%fd130, 0d3FF0000000000000, %fd129, %p9;
	copysign.f64 	%fd131, %fd5, %fd130;
	fma.rn.f64 	%fd132, %fd110, %fd169, %fd131;
	neg.f64 	%fd133, %fd132;
	div.rn.f64 	%fd134, %fd133, %fd8;
	selp.f64 	%fd13, 0d0000000000000000, %fd134, %p8;
	div.rn.f64 	%fd14, %fd2, %fd7;
	div.rn.f64 	%fd15, %fd3, %fd7;
	div.rn.f64 	%fd16, %fd4, %fd7;
	mul.f64 	%fd135, %fd14, %fd13;
	mad.lo.s32 	%r7, %r9, %r1, %r16;
	cvta.to.global.u64 	%rd17, %rd30;
	mul.wide.s32 	%rd18, %r7, 8;
	add.s64 	%rd19, %rd17, %rd18;
	st.global.f64 	[%rd19], %fd135;
	mul.f64 	%fd136, %fd15, %fd13;
	mul.lo.s32 	%r37, %r9, %r9;
	mul.wide.u32 	%rd1, %r37, 8;
	add.s64 	%rd20, %rd19, %rd1;
	st.global.f64 	[%rd20], %fd136;
	mul.f64 	%fd137, %fd16, %fd13;
	add.s64 	%rd21, %rd20, %rd1;
	st.global.f64 	[%rd21], %fd137;
	setp.eq.s64 	%p10, %rd2, 0;
	@%p10 bra 	$L__BB1_6;
	ld.param.u64 	%rd31, [_Z10_pcm_dD_dSPdS_PKdS1_S1_i_param_3];
	cvta.to.global.u64 	%rd22, %rd31;
	mul.wide.u32 	%rd23, %r3, 8;
	add.s64 	%rd24, %rd22, %rd23;
	ld.global.f64 	%fd138, [%rd24];
	ld.global.f64 	%fd139, [%rd24+8];
	ld.global.f64 	%fd140, [%rd24+16];
	mul.f64 	%fd141, %fd3, %fd139;
	fma.rn.f64 	%fd142, %fd2, %fd138, %fd141;
	fma.rn.f64 	%fd143, %fd4, %fd140, %fd142;
	mul.f64 	%fd144, %fd7, %fd8;
	mul.f64 	%fd145, %fd6, 0d4010000000000000;
	mul.f64 	%fd146, %fd1, %fd145;
	div.rn.f64 	%fd147, %fd146, 0d3FFC5BF891B4EF6A;
	mul.f64 	%fd148, %fd147, %fd169;
	mul.f64 	%fd149, %fd148, %fd143;
	div.rn.f64 	%fd150, %fd149, %fd144;
	selp.f64 	%fd151, 0d0000000000000000, %fd150, %p8;
	mul.f64 	%fd152, %fd143, 0d4008000000000000;
	div.rn.f64 	%fd153, %fd152, %fd8;
	mul.f64 	%fd154, %fd14, %fd153;
	div.rn.f64 	%fd155, %fd138, %fd7;
	sub.f64 	%fd156, %fd154, %fd155;
	mul.f64 	%fd157, %fd13, %fd156;
	fma.rn.f64 	%fd158, %fd14, %fd151, %fd157;
	cvta.to.global.u64 	%rd25, %rd2;
	add.s64 	%rd27, %rd25, %rd18;
	st.global.f64 	[%rd27], %fd158;
	mul.f64 	%fd159, %fd15, %fd153;
	div.rn.f64 	%fd160, %fd139, %fd7;
	sub.f64 	%fd161, %fd159, %fd160;
	mul.f64 	%fd162, %fd13, %fd161;
	fma.rn.f64 	%fd163, %fd15, %fd151, %fd162;
	add.s64 	%rd28, %rd27, %rd1;
	st.global.f64 	[%rd28], %fd163;
	mul.f64 	%fd164, %fd16, %fd153;
	div.rn.f64 	%fd165, %fd140, %fd7;
	sub.f64 	%fd166, %fd164, %fd165;
	mul.f64 	%fd167, %fd13, %fd166;
	fma.rn.f64 	%fd168, %fd16, %fd151, %fd167;
	add.s64 	%rd29, %rd28, %rd1;
	st.global.f64 	[%rd29], %fd168;
$L__BB1_6:
	ret;

}
.entry _Z12_pcm_d2D_d2SPdS_PKdS1_S1_i(
	.param .u64 .ptr .align 1 _Z12_pcm_d2D_d2SPdS_PKdS1_S1_i_param_0,
	.param .u64 .ptr .align 1 _Z12_pcm_d2D_d2SPdS_PKdS1_S1_i_param_1,
	.param .u64 .ptr .align 1 _Z12_pcm_d2D_d2SPdS_PKdS1_S1_i_param_2,
	.param .u64 .ptr .align 1 _Z12_pcm_d2D_d2SPdS_PKdS1_S1_i_param_3,
	.param .u64 .ptr .align 1 _Z12_pcm_d2D_d2SPdS_PKdS1_S1_i_param_4,
	.param .u32 _Z12_pcm_d2D_d2SPdS_PKdS1_S1_i_param_5
)
{
	.reg .pred 	%p<11>;
	.reg .b32 	%r<59>;
	.reg .b32 	%f<7>;
	.reg .b64 	%rd<84>;
	.reg .b64 	%fd<216>;

	ld.param.u64 	%rd7, [_Z12_pcm_d2D_d2SPdS_PKdS1_S1_i_param_1];
	ld.param.u64 	%rd4, [_Z12_pcm_d2D_d2SPdS_PKdS1_S1_i_param_2];
	ld.param.u64 	%rd6, [_Z12_pcm_d2D_d2SPdS_PKdS1_S1_i_param_4];
	ld.param.u32 	%r9, [_Z12_pcm_d2D_d2SPdS_PKdS1_S1_i_param_5];
	cvta.to.global.u64 	%rd1, %rd7;
	mov.u32 	%r10, %ctaid.x;
	mov.u32 	%r11, %ntid.x;
	mov.u32 	%r12, %tid.x;
	mad.lo.s32 	%r1, %r10, %r11, %r12;
	mov.u32 	%r13, %ctaid.y;
	mov.u32 	%r14, %ntid.y;
	mov.u32 	%r15, %tid.y;
	mad.lo.s32 	%r16, %r13, %r14, %r15;
	max.s32 	%r17, %r1, %r16;
	setp.ge.s32 	%p1, %r17, %r9;
	@%p1 bra 	$L__BB2_11;
	cvta.to.global.u64 	%rd8, %rd6;
	cvta.to.global.u64 	%rd9, %rd4;
	mul.wide.s32 	%rd10, %r1, 8;
	add.s64 	%rd11, %rd8, %rd10;
	ld.global.f64 	%fd25, [%rd11];
	mul.wide.u32 	%rd12, %r16, 8;
	add.s64 	%rd13, %rd8, %rd12;
	ld.global.f64 	%fd26, [%rd13];
	mul.f64 	%fd27, %fd25, %fd26;
	mul.f64 	%fd28, %fd26, %fd26;
	fma.rn.f64 	%fd29, %fd25, %fd25, %fd28;
	sqrt.rn.f64 	%fd30, %fd29;
	div.rn.f64 	%fd1, %fd27, %fd30;
	mul.lo.s32 	%r18, %r1, 3;
	mul.wide.s32 	%rd14, %r18, 8;
	add.s64 	%rd15, %rd9, %rd14;
	ld.global.f64 	%fd31, [%rd15];
	mul.lo.s32 	%r19, %r16, 3;
	mul.wide.u32 	%rd16, %r19, 8;
	add.s64 	%rd17, %rd9, %rd16;
	ld.global.f64 	%fd32, [%rd17];
	sub.f64 	%fd2, %fd31, %fd32;
	ld.global.f64 	%fd33, [%rd15+8];
	ld.global.f64 	%fd34, [%rd17+8];
	sub.f64 	%fd3, %fd33, %fd34;
	ld.global.f64 	%fd35, [%rd15+16];
	ld.global.f64 	%fd36, [%rd17+16];
	sub.f64 	%fd4, %fd35, %fd36;
	abs.f64 	%fd37, %fd2;
	abs.f64 	%fd38, %fd3;
	abs.f64 	%fd39, %fd4;
	add.f64 	%fd40, %fd37, %fd38;
	add.f64 	%fd41, %fd40, %fd39;
	min.f64 	%fd42, %fd37, %fd38;
	max.f64 	%fd43, %fd37, %fd38;
	min.f64 	%fd44, %fd43, %fd39;
	max.f64 	%fd45, %fd43, %fd39;
	{
	.reg .b32 %temp; 
	mov.b64 	{%temp, %r20}, %fd45;
	}
	and.b32  	%r21, %r20, -4194304;
	xor.b32  	%r22, %r21, 2144337920;
	mov.b32 	%r23, 0;
	mov.b64 	%fd46, {%r23, %r22};
	mul.f64 	%fd47, %fd44, %fd46;
	mul.f64 	%fd48, %fd42, %fd46;
	mul.f64 	%fd49, %fd45, %fd46;
	mul.f64 	%fd50, %fd47, %fd47;
	fma.rn.f64 	%fd51, %fd48, %fd48, %fd50;
	fma.rn.f64 	%fd52, %fd49, %fd49, %fd51;
	min.f64 	%fd53, %fd52, 0d7FEFFFFFFFFFFFFF;
	rsqrt.approx.ftz.f64 	%fd54, %fd53;
	mul.rn.f64 	%fd55, %fd54, %fd54;
	neg.f64 	%fd56, %fd55;
	fma.rn.f64 	%fd57, %fd53, %fd56, 0d3FF0000000000000;
	fma.rn.f64 	%fd58, %fd57, 0d3FD8000000000000, 0d3FE0000000000000;
	mul.rn.f64 	%fd59, %fd57, %fd54;
	fma.rn.f64 	%fd60, %fd58, %fd59, %fd54;
	mul.f64 	%fd61, %fd52, %fd60;
	or.b32  	%r24, %r21, 1048576;
	mov.b64 	%fd62, {%r23, %r24};
	mul.f64 	%fd63, %fd62, %fd61;
	setp.gt.f64 	%p2, %fd41, %fd45;
	selp.f64 	%fd64, %fd63, %fd41, %p2;
	mov.f64 	%fd65, 0d7FF0000000000000;
	{
	.reg .b32 %temp; 
	mov.b64 	{%temp, %r25}, %fd65;
	}
	setp.lt.u32 	%p3, %r20, %r25;
	selp.f64 	%fd66, %fd64, %fd45, %p3;
	rcp.rn.f64 	%fd67, %fd66;
	mul.f64 	%fd5, %fd67, %fd67;
	mul.f64 	%fd6, %fd67, %fd5;
	mul.f64 	%fd7, %fd5, %fd5;
	mul.f64 	%fd8, %fd1, %fd1;
	mul.f64 	%fd68, %fd1, %fd66;
	abs.f64 	%fd69, %fd68;
	fma.rn.f64 	%fd70, %fd69, 0dBCF0679AFBA6F279, 0d3D47088FDB46FA5F;
	fma.rn.f64 	%fd71, %fd70, %fd69, 0dBD8DF9F9B976A9B2;
	fma.rn.f64 	%fd72, %fd71, %fd69, 0d3DC7F1F5590CC332;
	fma.rn.f64 	%fd73, %fd72, %fd69, 0dBDFA28A3CD2D56C4;
	fma.rn.f64 	%fd74, %fd73, %fd69, 0d3E2485EE67835925;
	fma.rn.f64 	%fd75, %fd74, %fd69, 0dBE476DB45919F583;
	fma.rn.f64 	%fd76, %fd75, %fd69, 0d3E62D698D98C8D71;
	fma.rn.f64 	%fd77, %fd76, %fd69, 0dBE720A2C7155D5C6;
	fma.rn.f64 	%fd78, %fd77, %fd69, 0dBE41D29B37CA1397;
	fma.rn.f64 	%fd79, %fd78, %fd69, 0d3EA2EF6CC0F67A49;
	fma.rn.f64 	%fd80, %fd79, %fd69, 0dBEC102B892333B6F;
	fma.rn.f64 	%fd81, %fd80, %fd69, 0d3ECA30375BA9A84E;
	fma.rn.f64 	%fd82, %fd81, %fd69, 0d3ECAAD18DEDEA43E;
	fma.rn.f64 	%fd83, %fd82, %fd69, 0dBEFF05355BC5B225;
	fma.rn.f64 	%fd84, %fd83, %fd69, 0d3F10E37A3108BC8B;
	fma.rn.f64 	%fd85, %fd84, %fd69, 0d3EFB292D828E5CB2;
	fma.rn.f64 	%fd86, %fd85, %fd69, 0dBF4356626EBF9BFA;
	fma.rn.f64 	%fd87, %fd86, %fd69, 0d3F5BCA68F73D6AFC;
	fma.rn.f64 	%fd88, %fd87, %fd69, 0dBF2B6B69EBBC280B;
	fma.rn.f64 	%fd89, %fd88, %fd69, 0dBF9396685912A453;
	fma.rn.f64 	%fd90, %fd89, %fd69, 0d3FBA4F4E2A1ABEF8;
	fma.rn.f64 	%fd91, %fd90, %fd69, 0d3FE45F306DC9C8BB;
	fma.rn.f64 	%fd92, %fd91, %fd69, 0d3FC06EBA8214DB69;
	fma.rn.f64 	%fd93, %fd92, %fd69, %fd69;
	sub.f64 	%fd94, %fd69, %fd93;
	fma.rn.f64 	%fd95, %fd92, %fd69, %fd94;
	neg.f64 	%fd96, %fd93;
	neg.f64 	%fd97, %fd95;
	cvt.rn.f32.f64 	%f2, %fd93;
	mul.f32 	%f3, %f2, 0fBFB8AA3B;
	cvt.rni.f32.f32 	%f4, %f3;
	cvt.f64.f32 	%fd98, %f4;
	fma.rn.f64 	%fd99, %fd98, 0dBFE62E42FEFA39EF, %fd96;
	fma.rn.f64 	%fd100, %fd99, 0d3E5AE904A4741B81, 0d3E928A27F89B6999;
	fma.rn.f64 	%fd101, %fd100, %fd99, 0d3EC71DE715FF7E07;
	fma.rn.f64 	%fd102, %fd101, %fd99, 0d3EFA019A6B0AC45A;
	fma.rn.f64 	%fd103, %fd102, %fd99, 0d3F2A01A017EED94F;
	fma.rn.f64 	%fd104, %fd103, %fd99, 0d3F56C16C17F2A71B;
	fma.rn.f64 	%fd105, %fd104, %fd99, 0d3F811111111173C4;
	fma.rn.f64 	%fd106, %fd105, %fd99, 0d3FA555555555211A;
	fma.rn.f64 	%fd107, %fd106, %fd99, 0d3FC5555555555540;
	fma.rn.f64 	%fd108, %fd107, %fd99, 0d3FE0000000000005;
	mul.f64 	%fd109, %fd99, %fd108;
	fma.rn.f64 	%fd110, %fd109, %fd99, %fd97;
	add.f64 	%fd111, %fd99, %fd110;
	ex2.approx.ftz.f32 	%f5, %f4;
	cvt.f64.f32 	%fd112, %f5;
	mov.f64 	%fd113, 0d3FF0000000000000;
	sub.f64 	%fd114, %fd113, %fd112;
	neg.f64 	%fd115, %fd111;
	fma.rn.f64 	%fd116, %fd115, %fd112, %fd114;
	setp.ge.f64 	%p4, %fd69, 0d4017AFB48DC96626;
	selp.f64 	%fd117, 0d3FF0000000000000, %fd116, %p4;
	copysign.f64 	%fd9, %fd68, %fd117;
	neg.f64 	%fd118, %fd68;
	mul.f64 	%fd10, %fd68, %fd118;
	fma.rn.f64 	%fd119, %fd10, 0d3FF71547652B82FE, 0d4338000000000000;
	{
	.reg .b32 %temp; 
	mov.b64 	{%r3, %temp}, %fd119;
	}
	mov.f64 	%fd120, 0dC338000000000000;
	add.rn.f64 	%fd121, %fd119, %fd120;
	fma.rn.f64 	%fd122, %fd121, 0dBFE62E42FEFA39EF, %fd10;
	fma.rn.f64 	%fd123, %fd121, 0dBC7ABC9E3B39803F, %fd122;
	fma.rn.f64 	%fd124, %fd123, 0d3E5ADE1569CE2BDF, 0d3E928AF3FCA213EA;
	fma.rn.f64 	%fd125, %fd124, %fd123, 0d3EC71DEE62401315;
	fma.rn.f64 	%fd126, %fd125, %fd123, 0d3EFA01997C89EB71;
	fma.rn.f64 	%fd127, %fd126, %fd123, 0d3F2A01A014761F65;
	fma.rn.f64 	%fd128, %fd127, %fd123, 0d3F56C16C1852B7AF;
	fma.rn.f64 	%fd129, %fd128, %fd123, 0d3F81111111122322;
	fma.rn.f64 	%fd130, %fd129, %fd123, 0d3FA55555555502A1;
	fma.rn.f64 	%fd131, %fd130, %fd123, 0d3FC5555555555511;
	fma.rn.f64 	%fd132, %fd131, %fd123, 0d3FE000000000000B;
	fma.rn.f64 	%fd133, %fd132, %fd123, 0d3FF0000000000000;
	fma.rn.f64 	%fd134, %fd133, %fd123, 0d3FF0000000000000;
	{
	.reg .b32 %temp; 
	mov.b64 	{%r4, %temp}, %fd134;
	}
	{
	.reg .b32 %temp; 
	mov.b64 	{%temp, %r5}, %fd134;
	}
	shl.b32 	%r26, %r3, 20;
	add.s32 	%r27, %r26, %r5;
	mov.b64 	%fd215, {%r4, %r27};
	{
	.reg .b32 %temp; 
	mov.b64 	{%temp, %r28}, %fd10;
	}
	mov.b32 	%f6, %r28;
	abs.f32 	%f1, %f6;
	setp.lt.f32 	%p5, %f1, 0f4086232B;
	@%p5 bra 	$L__BB2_4;
	setp.lt.f64 	%p6, %fd10, 0d0000000000000000;
	add.f64 	%fd135, %fd10, 0d7FF0000000000000;
	selp.f64 	%fd215, 0d0000000000000000, %fd135, %p6;
	setp.geu.f32 	%p7, %f1, 0f40874800;
	@%p7 bra 	$L__BB2_4;
	shr.u32 	%r29, %r3, 31;
	add.s32 	%r30, %r3, %r29;
	shr.s32 	%r31, %r30, 1;
	shl.b32 	%r32, %r31, 20;
	add.s32 	%r33, %r5, %r32;
	mov.b64 	%fd136, {%r4, %r33};
	sub.s32 	%r34, %r3, %r31;
	shl.b32 	%r35, %r34, 20;
	add.s32 	%r36, %r35, 1072693248;
	mov.b32 	%r37, 0;
	mov.b64 	%fd137, {%r37, %r36};
	mul.f64 	%fd215, %fd137, %fd136;
$L__BB2_4:
	add.f64 	%fd138, %fd1, %fd1;
	div.rn.f64 	%fd139, %fd138, 0d3FFC5BF891B4EF6A;
	mul.f64 	%fd15, %fd139, %fd215;
	mul.f64 	%fd140, %fd7, 0d4008000000000000;
	add.f64 	%fd141, %fd8, %fd8;
	fma.rn.f64 	%fd142, %fd141, %fd5, %fd140;
	mul.f64 	%fd143, %fd5, %fd6;
	mul.f64 	%fd144, %fd143, 0d4008000000000000;
	mul.f64 	%fd145, %fd144, %fd9;
	mul.f64 	%fd146, %fd142, %fd15;
	sub.f64 	%fd16, %fd145, %fd146;
	mul.lo.s32 	%r6, %r9, %r9;
	setp.ne.s32 	%p8, %r1, %r16;
	@%p8 bra 	$L__BB2_6;
	mad.lo.s32 	%r39, %r9, %r1, %r1;
	mul.wide.u32 	%rd29, %r39, 8;
	add.s64 	%rd30, %rd1, %rd29;
	mov.b64 	%rd31, 0;
	st.global.u64 	[%rd30], %rd31;
	add.s32 	%r40, %r39, %r6;
	mul.wide.u32 	%rd32, %r40, 8;
	add.s64 	%rd33, %rd1, %rd32;
	st.global.u64 	[%rd33], %rd31;
	add.s32 	%r41, %r40, %r6;
	mul.wide.u32 	%rd34, %r41, 8;
	add.s64 	%rd35, %rd1, %rd34;
	st.global.u64 	[%rd35], %rd31;
	add.s32 	%r42, %r41, %r6;
	mul.wide.u32 	%rd36, %r42, 8;
	add.s64 	%rd37, %rd1, %rd36;
	st.global.u64 	[%rd37], %rd31;
	add.s32 	%r43, %r42, %r6;
	mul.wide.u32 	%rd38, %r43, 8;
	add.s64 	%rd39, %rd1, %rd38;
	st.global.u64 	[%rd39], %rd31;
	add.s32 	%r44, %r43, %r6;
	mul.wide.u32 	%rd40, %r44, 8;
	add.s64 	%rd41, %rd1, %rd40;
	st.global.u64 	[%rd41], %rd31;
	add.s32 	%r45, %r44, %r6;
	mul.wide.u32 	%rd42, %r45, 8;
	add.s64 	%rd43, %rd1, %rd42;
	st.global.u64 	[%rd43], %rd31;
	add.s32 	%r46, %r45, %r6;
	mul.wide.u32 	%rd44, %r46, 8;
	add.s64 	%rd45, %rd1, %rd44;
	st.global.u64 	[%rd45], %rd31;
	add.s32 	%r47, %r46, %r6;
	mul.wide.u32 	%rd46, %r47, 8;
	add.s64 	%rd47, %rd1, %rd46;
	st.global.u64 	[%rd47], %rd31;
	bra.uni 	$L__BB2_7;
$L__BB2_6:
	mul.f64 	%fd147, %fd6, %fd9;
	mul.f64 	%fd148, %fd5, %fd15;
	sub.f64 	%fd149, %fd148, %fd147;
	mul.f64 	%fd150, %fd2, %fd2;
	fma.rn.f64 	%fd151, %fd150, %fd16, %fd149;
	mad.lo.s32 	%r38, %r9, %r1, %r16;
	mul.wide.s32 	%rd18, %r38, 8;
	add.s64 	%rd19, %rd1, %rd18;
	st.global.f64 	[%rd19], %fd151;
	mul.f64 	%fd152, %fd2, %fd3;
	mul.f64 	%fd153, %fd152, %fd16;
	mul.wide.u32 	%rd20, %r6, 8;
	add.s64 	%rd21, %rd19, %rd20;
	st.global.f64 	[%rd21], %fd153;
	mul.f64 	%fd154, %fd2, %fd4;
	mul.f64 	%fd155, %fd154, %fd16;
	add.s64 	%rd22, %rd21, %rd20;
	st.global.f64 	[%rd22], %fd155;
	add.s64 	%rd23, %rd22, %rd20;
	st.global.f64 	[%rd23], %fd153;
	mul.f64 	%fd156, %fd3, %fd3;
	fma.rn.f64 	%fd157, %fd156, %fd16, %fd149;
	add.s64 	%rd24, %rd23, %rd20;
	st.global.f64 	[%rd24], %fd157;
	mul.f64 	%fd158, %fd3, %fd4;
	mul.f64 	%fd159, %fd158, %fd16;
	add.s64 	%rd25, %rd24, %rd20;
	st.global.f64 	[%rd25], %fd159;
	add.s64 	%rd26, %rd25, %rd20;
	st.global.f64 	[%rd26], %fd155;
	add.s64 	%rd27, %rd26, %rd20;
	st.global.f64 	[%rd27], %fd159;
	mul.f64 	%fd160, %fd4, %fd4;
	fma.rn.f64 	%fd161, %fd160, %fd16, %fd149;
	add.s64 	%rd28, %rd27, %rd20;
	st.global.f64 	[%rd28], %fd161;
$L__BB2_7:
	ld.param.u64 	%rd81, [_Z12_pcm_d2D_d2SPdS_PKdS1_S1_i_param_0];
	setp.eq.s64 	%p9, %rd81, 0;
	@%p9 bra 	$L__BB2_11;
	ld.param.u64 	%rd83, [_Z12_pcm_d2D_d2SPdS_PKdS1_S1_i_param_3];
	ld.param.u64 	%rd82, [_Z12_pcm_d2D_d2SPdS_PKdS1_S1_i_param_0];
	mul.lo.s32 	%r7, %r9, %r9;
	cvta.to.global.u64 	%rd2, %rd82;
	setp.ne.s32 	%p10, %r1, %r16;
	mul.lo.s32 	%r48, %r16, 3;
	cvta.to.global.u64 	%rd48, %rd83;
	mul.wide.u32 	%rd49, %r48, 8;
	add.s64 	%rd50, %rd48, %rd49;
	ld.global.f64 	%fd17, [%rd50];
	ld.global.f64 	%fd18, [%rd50+8];
	ld.global.f64 	%fd19, [%rd50+16];
	mul.f64 	%fd20, %fd2, %fd17;
	mul.f64 	%fd21, %fd3, %fd18;
	add.f64 	%fd162, %fd20, %fd21;
	mul.f64 	%fd22, %fd4, %fd19;
	add.f64 	%fd23, %fd162, %fd22;
	mul.f64 	%fd163, %fd8, %fd8;
	mul.f64 	%fd164, %fd5, %fd5;
	mul.f64 	%fd165, %fd5, %fd164;
	mul.f64 	%fd166, %fd164, %fd6;
	mul.f64 	%fd167, %fd165, 0d402E000000000000;
	mul.f64 	%fd168, %fd8, 0d4024000000000000;
	fma.rn.f64 	%fd169, %fd168, %fd164, %fd167;
	mul.f64 	%fd170, %fd163, 0d4010000000000000;
	fma.rn.f64 	%fd171, %fd170, %fd5, %fd169;
	mul.f64 	%fd172, %fd166, 0d402E000000000000;
	mul.f64 	%fd173, %fd172, %fd9;
	mul.f64 	%fd174, %fd171, %fd15;
	sub.f64 	%fd24, %fd173, %fd174;
	@%p10 bra 	$L__BB2_10;
	mad.lo.s32 	%r50, %r9, %r1, %r1;
	mul.wide.u32 	%rd62, %r50, 8;
	add.s64 	%rd63, %rd2, %rd62;
	mov.b64 	%rd64, 0;
	st.global.u64 	[%rd63], %rd64;
	add.s32 	%r51, %r50, %r7;
	mul.wide.u32 	%rd65, %r51, 8;
	add.s64 	%rd66, %rd2, %rd65;
	st.global.u64 	[%rd66], %rd64;
	add.s32 	%r52, %r51, %r7;
	mul.wide.u32 	%rd67, %r52, 8;
	add.s64 	%rd68, %rd2, %rd67;
	st.global.u64 	[%rd68], %rd64;
	add.s32 	%r53, %r52, %r7;
	mul.wide.u32 	%rd69, %r53, 8;
	add.s64 	%rd70, %rd2, %rd69;
	st.global.u64 	[%rd70], %rd64;
	add.s32 	%r54, %r53, %r7;
	mul.wide.u32 	%rd71, %r54, 8;
	add.s64 	%rd72, %rd2, %rd71;
	st.global.u64 	[%rd72], %rd64;
	add.s32 	%r55, %r54, %r7;
	mul.wide.u32 	%rd73, %r55, 8;
	add.s64 	%rd74, %rd2, %rd73;
	st.global.u64 	[%rd74], %rd64;
	add.s32 	%r56, %r55, %r7;
	mul.wide.u32 	%rd75, %r56, 8;
	add.s64 	%rd76, %rd2, %rd75;
	st.global.u64 	[%rd76], %rd64;
	add.s32 	%r57, %r56, %r7;
	mul.wide.u32 	%rd77, %r57, 8;
	add.s64 	%rd78, %rd2, %rd77;
	st.global.u64 	[%rd78], %rd64;
	add.s32 	%r58, %r57, %r7;
	mul.wide.u32 	%rd79, %r58, 8;
	add.s64 	%rd80, %rd2, %rd79;
	st.global.u64 	[%rd80], %rd64;
	bra.uni 	$L__BB2_11;
$L__BB2_10:
	mul.f64 	%fd175, %fd24, %fd23;
	mul.f64 	%fd176, %fd2, %fd175;
	mul.f64 	%fd177, %fd2, %fd176;
	add.f64 	%fd178, %fd20, %fd20;
	add.f64 	%fd179, %fd178, %fd23;
	mul.f64 	%fd180, %fd16, %fd179;
	sub.f64 	%fd181, %fd177, %fd180;
	mad.lo.s32 	%r49, %r9, %r1, %r16;
	mul.wide.s32 	%rd51, %r49, 8;
	add.s64 	%rd52, %rd2, %rd51;
	st.global.f64 	[%rd52], %fd181;
	mul.f64 	%fd182, %fd3, %fd176;
	mul.f64 	%fd183, %fd2, %fd18;
	fma.rn.f64 	%fd184, %fd3, %fd17, %fd183;
	mul.f64 	%fd185, %fd16, %fd184;
	sub.f64 	%fd186, %fd182, %fd185;
	mul.wide.u32 	%rd53, %r7, 8;
	add.s64 	%rd54, %rd52, %rd53;
	st.global.f64 	[%rd54], %fd186;
	mul.f64 	%fd187, %fd4, %fd176;
	mul.f64 	%fd188, %fd2, %fd19;
	fma.rn.f64 	%fd189, %fd4, %fd17, %fd188;
	mul.f64 	%fd190, %fd16, %fd189;
	sub.f64 	%fd191, %fd187, %fd190;
	add.s64 	%rd55, %rd54, %rd53;
	st.global.f64 	[%rd55], %fd191;
	mul.f64 	%fd192, %fd3, %fd175;
	mul.f64 	%fd193, %fd2, %fd192;
	sub.f64 	%fd194, %fd193, %fd185;
	add.s64 	%rd56, %rd55, %rd53;
	st.global.f64 	[%rd56], %fd194;
	mul.f64 	%fd195, %fd3, %fd192;
	add.f64 	%fd196, %fd21, %fd21;
	add.f64 	%fd197, %fd196, %fd23;
	mul.f64 	%fd198, %fd16, %fd197;
	sub.f64 	%fd199, %fd195, %fd198;
	add.s64 	%rd57, %rd56, %rd53;
	st.global.f64 	[%rd57], %fd199;
	mul.f64 	%fd200, %fd4, %fd192;
	mul.f64 	%fd201, %fd3, %fd19;
	fma.rn.f64 	%fd202, %fd4, %fd18, %fd201;
	mul.f64 	%fd203, %fd16, %fd202;
	sub.f64 	%fd204, %fd200, %fd203;
	add.s64 	%rd58, %rd57, %rd53;
	st.global.f64 	[%rd58], %fd204;
	mul.f64 	%fd205, %fd4, %fd175;
	mul.f64 	%fd206, %fd2, %fd205;
	sub.f64 	%fd207, %fd206, %fd190;
	add.s64 	%rd59, %rd58, %rd53;
	st.global.f64 	[%rd59], %fd207;
	mul.f64 	%fd208, %fd3, %fd205;
	sub.f64 	%fd209, %fd208, %fd203;
	add.s64 	%rd60, %rd59, %rd53;
	st.global.f64 	[%rd60], %fd209;
	mul.f64 	%fd210, %fd4, %fd205;
	add.f64 	%fd211, %fd22, %fd22;
	add.f64 	%fd212, %fd211, %fd23;
	mul.f64 	%fd213, %fd16, %fd212;
	sub.f64 	%fd214, %fd210, %fd213;
	add.s64 	%rd61, %rd60, %rd53;
	st.global.f64 	[%rd61], %fd214;
$L__BB2_11:
	ret;

}


// ===== COMPILED SASS (sm_100) =====

	.target	sm_100

	.elftype	@"ET_EXEC"


//--------------------- .note.nv.tkinfo           --------------------------
	.section	.note.nv.tkinfo,"",@"SHT_NOTE"
	.sectionflags	@"SHF_NOTE_NV_TKINFO"
	.tkinfo
        /*0018*/ 	.word	0x00000002
        /*0030*/ 	.string	""
        /*0030*/ 	.string	"ptxas"
        /*0030*/ 	.string	"Cuda compilation tools, release 13.0, V13.0.88"
        /*0030*/ 	.string	"Build cuda_13.0.r13.0/compiler.36424714_0"
        /*0030*/ 	.string	"-arch sm_100 -m 64 "



//--------------------- .note.nv.cuinfo           --------------------------
	.section	.note.nv.cuinfo,"",@"SHT_NOTE"
	.sectionflags	@"SHF_NOTE_NV_CUINFO"
        /*0018*/ 	.short	0x0002
        /*001a*/ 	.short	0x0064
        /*001c*/ 	.short	0x0082
	.zero		2


//--------------------- .nv.info                  --------------------------
	.section	.nv.info,"",@"SHT_CUDA_INFO"
	.align	4


	//----- nvinfo : EIATTR_REGCOUNT
	.align		4
        /*0000*/ 	.byte	0x04, 0x2f
        /*0002*/ 	.short	(.L_1 - .L_0)
	.align		4
.L_0:
        /*0004*/ 	.word	index@(_Z8_pcm_d_sPdS_PKdS1_S1_S1_S1_i)
        /*0008*/ 	.word	0x00000028


	//----- nvinfo : EIATTR_FRAME_SIZE
	.align		4
.L_1:
        /*000c*/ 	.byte	0x04, 0x11
        /*000e*/ 	.short	(.L_3 - .L_2)
	.align		4
.L_2:
        /*0010*/ 	.word	index@($__internal_6_$__cuda_sm20_dsqrt_rn_f64_mediumpath_v1)
        /*0014*/ 	.word	0x00000000


	//----- nvinfo : EIATTR_FRAME_SIZE
	.align		4
.L_3:
        /*0018*/ 	.byte	0x04, 0x11
        /*001a*/ 	.short	(.L_5 - .L_4)
	.align		4
.L_4:
        /*001c*/ 	.word	index@($__internal_5_$__cuda_sm20_div_rn_f64_full)
        /*0020*/ 	.word	0x00000000


	//----- nvinfo : EIATTR_FRAME_SIZE
	.align		4
.L_5:
        /*0024*/ 	.byte	0x04, 0x11
        /*0026*/ 	.short	(.L_7 - .L_6)
	.align		4
.L_6:
        /*0028*/ 	.word	index@(_Z8_pcm_d_sPdS_PKdS1_S1_S1_S1_i)
        /*002c*/ 	.word	0x00000000


	//----- nvinfo : EIATTR_REGCOUNT
	.align		4
.L_7:
        /*0030*/ 	.byte	0x04, 0x2f
        /*0032*/ 	.short	(.L_9 - .L_8)
	.align		4
.L_8:
        /*0034*/ 	.word	index@(_Z10_pcm_dD_dSPdS_PKdS1_S1_i)
        /*0038*/ 	.word	0x00000038


	//----- nvinfo : EIATTR_FRAME_SIZE
	.align		4
.L_9:
        /*003c*/ 	.byte	0x04, 0x11
        /*003e*/ 	.short	(.L_11 - .L_10)
	.align		4
.L_10:
        /*0040*/ 	.word	index@($__internal_4_$__cuda_sm20_dsqrt_rn_f64_mediumpath_v1)
        /*0044*/ 	.word	0x00000000


	//----- nvinfo : EIATTR_FRAME_SIZE
	.align		4
.L_11:
        /*0048*/ 	.byte	0x04, 0x11
        /*004a*/ 	.short	(.L_13 - .L_12)
	.align		4
.L_12:
        /*004c*/ 	.word	index@($__internal_3_$__cuda_sm20_div_rn_f64_full)
        /*0050*/ 	.word	0x00000000


	//----- nvinfo : EIATTR_FRAME_SIZE
	.align		4
.L_13:
        /*0054*/ 	.byte	0x04, 0x11
        /*0056*/ 	.short	(.L_15 - .L_14)
	.align		4
.L_14:
        /*0058*/ 	.word	index@(_Z10_pcm_dD_dSPdS_PKdS1_S1_i)
        /*005c*/ 	.word	0x00000000


	//----- nvinfo : EIATTR_REGCOUNT
	.align		4
.L_15:
        /*0060*/ 	.byte	0x04, 0x2f
        /*0062*/ 	.short	(.L_17 - .L_16)
	.align		4
.L_16:
        /*0064*/ 	.word	index@(_Z12_pcm_d2D_d2SPdS_PKdS1_S1_i)
        /*0068*/ 	.word	0x0000002e


	//----- nvinfo : EIATTR_FRAME_SIZE
	.align		4
.L_17:
        /*006c*/ 	.byte	0x04, 0x11
        /*006e*/ 	.short	(.L_19 - .L_18)
	.align		4
.L_18:
        /*0070*/ 	.word	index@($__internal_2_$__cuda_sm20_dsqrt_rn_f64_mediumpath_v1)
        /*0074*/ 	.word	0x00000000


	//----- nvinfo : EIATTR_FRAME_SIZE
	.align		4
.L_19:
        /*0078*/ 	.byte	0x04, 0x11
        /*007a*/ 	.short	(.L_21 - .L_20)
	.align		4
.L_20:
        /*007c*/ 	.word	index@($__internal_1_$__cuda_sm20_div_rn_f64_full)
        /*0080*/ 	.word	0x00000000


	//----- nvinfo : EIATTR_FRAME_SIZE
	.align		4
.L_21:
        /*0084*/ 	.byte	0x04, 0x11
        /*0086*/ 	.short	(.L_23 - .L_22)
	.align		4
.L_22:
        /*0088*/ 	.word	index@($__internal_0_$__cuda_sm20_dblrcp_rn_slowpath_v3)
        /*008c*/ 	.word	0x00000000


	//----- nvinfo : EIATTR_FRAME_SIZE
	.align		4
.L_23:
        /*0090*/ 	.byte	0x04, 0x11
        /*0092*/ 	.short	(.L_25 - .L_24)
	.align		4
.L_24:
        /*0094*/ 	.word	index@(_Z12_pcm_d2D_d2SPdS_PKdS1_S1_i)
        /*0098*/ 	.word	0x00000000


	//----- nvinfo : EIATTR_MIN_STACK_SIZE
	.align		4
.L_25:
        /*009c*/ 	.byte	0x04, 0x12
        /*009e*/ 	.short	(.L_27 - .L_26)
	.align		4
.L_26:
        /*00a0*/ 	.word	index@(_Z12_pcm_d2D_d2SPdS_PKdS1_S1_i)
        /*00a4*/ 	.word	0x00000000


	//----- nvinfo : EIATTR_MIN_STACK_SIZE
	.align		4
.L_27:
        /*00a8*/ 	.byte	0x04, 0x12
        /*00aa*/ 	.short	(.L_29 - .L_28)
	.align		4
.L_28:
        /*00ac*/ 	.word	index@(_Z10_pcm_dD_dSPdS_PKdS1_S1_i)
        /*00b0*/ 	.word	0x00000000


	//----- nvinfo : EIATTR_MIN_STACK_SIZE
	.align		4
.L_29:
        /*00b4*/ 	.byte	0x04, 0x12
        /*00b6*/ 	.short	(.L_31 - .L_30)
	.align		4
.L_30:
        /*00b8*/ 	.word	index@(_Z8_pcm_d_sPdS_PKdS1_S1_S1_S1_i)
        /*00bc*/ 	.word	0x00000000
.L_31:


//--------------------- .nv.compat                --------------------------
	.section	.nv.compat,"",@"SHT_CUDA_COMPAT_INFO"
	.align	4
        /*0000*/ 	.byte	0x02, 0x09, 0x00, 0x00, 0x02, 0x02, 0x01, 0x00, 0x02, 0x05, 0x05, 0x00, 0x03, 0x07, 0x01, 0x01
        /*0010*/ 	.byte	0x02, 0x03, 0x00, 0x00, 0x02, 0x06, 0x01, 0x00, 0x04, 0x0b, 0x08, 0x00, 0x01, 0x00, 0x00, 0x00
        /*0020*/ 	.byte	0x00, 0x00, 0x00, 0x00


//--------------------- .nv.info._Z12_pcm_d2D_d2SPdS_PKdS1_S1_i --------------------------
	.section	.nv.info._Z12_pcm_d2D_d2SPdS_PKdS1_S1_i,"",@"SHT_CUDA_INFO"
	.sectionflags	@""
	.align	4


	//----- nvinfo : EIATTR_CUDA_API_VERSION
	.align		4
        /*0000*/ 	.byte	0x04, 0x37
        /*0002*/ 	.short	(.L_33 - .L_32)
.L_32:
        /*0004*/ 	.word	0x00000082


	//----- nvinfo : EIATTR_KPARAM_INFO
	.align		4
.L_33:
        /*0008*/ 	.byte	0x04, 0x17
        /*000a*/ 	.short	(.L_35 - .L_34)
.L_34:
        /*000c*/ 	.word	0x00000000
        /*0010*/ 	.short	0x0005
        /*0012*/ 	.short	0x0028
        /*0014*/ 	.byte	0x00, 0xf0, 0x11, 0x00


	//----- nvinfo : EIATTR_KPARAM_INFO
	.align		4
.L_35:
        /*0018*/ 	.byte	0x04, 0x17
        /*001a*/ 	.short	(.L_37 - .L_36)
.L_36:
        /*001c*/ 	.word	0x00000000
        /*0020*/ 	.short	0x0004
        /*0022*/ 	.short	0x0020
        /*0024*/ 	.byte	0x00, 0xf5, 0x21, 0x00


	//----- nvinfo : EIATTR_KPARAM_INFO
	.align		4
.L_37:
        /*0028*/ 	.byte	0x04, 0x17
        /*002a*/ 	.short	(.L_39 - .L_38)
.L_38:
        /*002c*/ 	.word	0x00000000
        /*0030*/ 	.short	0x0003
        /*0032*/ 	.short	0x0018
        /*0034*/ 	.byte	0x00, 0xf5, 0x21, 0x00


	//----- nvinfo : EIATTR_KPARAM_INFO
	.align		4
.L_39:
        /*0038*/ 	.byte	0x04, 0x17
        /*003a*/ 	.short	(.L_41 - .L_40)
.L_40:
        /*003c*/ 	.word	0x00000000
        /*0040*/ 	.short	0x0002
        /*0042*/ 	.short	0x0010
        /*0044*/ 	.byte	0x00, 0xf5, 0x21, 0x00


	//----- nvinfo : EIATTR_KPARAM_INFO
	.align		4
.L_41:
        /*0048*/ 	.byte	0x04, 0x17
        /*004a*/ 	.short	(.L_43 - .L_42)
.L_42:
        /*004c*/ 	.word	0x00000000
        /*0050*/ 	.short	0x0001
        /*0052*/ 	.short	0x0008
        /*0054*/ 	.byte	0x00, 0xf5, 0x21, 0x00


	//----- nvinfo : EIATTR_KPARAM_INFO
	.align		4
.L_43:
        /*0058*/ 	.byte	0x04, 0x17
        /*005a*/ 	.short	(.L_45 - .L_44)
.L_44:
        /*005c*/ 	.word	0x00000000
        /*0060*/ 	.short	0x0000
        /*0062*/ 	.short	0x0000
        /*0064*/ 	.byte	0x00, 0xf5, 0x21, 0x00


	//----- nvinfo : EIATTR_SPARSE_MMA_MASK
	.align		4
.L_45:
        /*0068*/ 	.byte	0x03, 0x50
        /*006a*/ 	.short	0x0000


	//----- nvinfo : EIATTR_MAXREG_COUNT
	.align		4
        /*006c*/ 	.byte	0x03, 0x1b
        /*006e*/ 	.short	0x00ff


	//----- nvinfo : EIATTR_MERCURY_ISA_VERSION
	.align		4
        /*0070*/ 	.byte	0x03, 0x5f
        /*0072*/ 	.short	0x0101


	//----- nvinfo : EIATTR_VRC_CTA_INIT_COUNT
	.align		4
        /*0074*/ 	.byte	0x02, 0x4a
	.zero		1
	.zero		1


	//----- nvinfo : EIATTR_EXIT_INSTR_OFFSETS
	.align		4
        /*0078*/ 	.byte	0x04, 0x1c
        /*007a*/ 	.short	(.L_47 - .L_46)


	//   ....[0]....
.L_46:
        /*007c*/ 	.word	0x000000c0


	//   ....[1]....
        /*0080*/ 	.word	0x00001cc0


	//   ....[2]....
        /*0084*/ 	.word	0x00001ff0


	//   ....[3]....
        /*0088*/ 	.word	0x00002380


	//----- nvinfo : EIATTR_CRS_STACK_SIZE
	.align		4
.L_47:
        /*008c*/ 	.byte	0x04, 0x1e
        /*008e*/ 	.short	(.L_49 - .L_48)
.L_48:
        /*0090*/ 	.word	0x00000000


	//----- nvinfo : EIATTR_CBANK_PARAM_SIZE
	.align		4
.L_49:
        /*0094*/ 	.byte	0x03, 0x19
        /*0096*/ 	.short	0x002c


	//----- nvinfo : EIATTR_PARAM_CBANK
	.align		4
        /*0098*/ 	.byte	0x04, 0x0a
        /*009a*/ 	.short	(.L_51 - .L_50)
	.align		4
.L_50:
        /*009c*/ 	.word	index@(.nv.constant0._Z12_pcm_d2D_d2SPdS_PKdS1_S1_i)
        /*00a0*/ 	.short	0x0380
        /*00a2*/ 	.short	0x002c


	//----- nvinfo : EIATTR_SW_WAR
	.align		4
.L_51:
        /*00a4*/ 	.byte	0x04, 0x36
        /*00a6*/ 	.short	(.L_53 - .L_52)
.L_52:
        /*00a8*/ 	.word	0x00000008
.L_53:


//--------------------- .nv.info._Z10_pcm_dD_dSPdS_PKdS1_S1_i --------------------------
	.section	.nv.info._Z10_pcm_dD_dSPdS_PKdS1_S1_i,"",@"SHT_CUDA_INFO"
	.sectionflags	@""
	.align	4


	//----- nvinfo : EIATTR_CUDA_API_VERSION
	.align		4
        /*0000*/ 	.byte	0x04, 0x37
        /*0002*/ 	.short	(.L_55 - .L_54)
.L_54:
        /*0004*/ 	.word	0x00000082


	//----- nvinfo : EIATTR_KPARAM_INFO
	.align		4
.L_55:
        /*0008*/ 	.byte	0x04, 0x17
        /*000a*/ 	.short	(.L_57 - .L_56)
.L_56:
        /*000c*/ 	.word	0x00000000
        /*0010*/ 	.short	0x0005
        /*0012*/ 	.short	0x0028
        /*0014*/ 	.byte	0x00, 0xf0, 0x11, 0x00


	//----- nvinfo : EIATTR_KPARAM_INFO
	.align		4
.L_57:
        /*0018*/ 	.byte	0x04, 0x17
        /*001a*/ 	.short	(.L_59 - .L_58)
.L_58:
        /*001c*/ 	.word	0x00000000
        /*0020*/ 	.short	0x0004
        /*0022*/ 	.short	0x0020
        /*0024*/ 	.byte	0x00, 0xf5, 0x21, 0x00


	//----- nvinfo : EIATTR_KPARAM_INFO
	.align		4
.L_59:
        /*0028*/ 	.byte	0x04, 0x17
        /*002a*/ 	.short	(.L_61 - .L_60)
.L_60:
        /*002c*/ 	.word	0x00000000
        /*0030*/ 	.short	0x0003
        /*0032*/ 	.short	0x0018
        /*0034*/ 	.byte	0x00, 0xf5, 0x21, 0x00


	//----- nvinfo : EIATTR_KPARAM_INFO
	.align		4
.L_61:
        /*0038*/ 	.byte	0x04, 0x17
        /*003a*/ 	.short	(.L_63 - .L_62)
.L_62:
        /*003c*/ 	.word	0x00000000
        /*0040*/ 	.short	0x0002
        /*0042*/ 	.short	0x0010
        /*0044*/ 	.byte	0x00, 0xf5, 0x21, 0x00


	//----- nvinfo : EIATTR_KPARAM_INFO
	.align		4
.L_63:
        /*0048*/ 	.byte	0x04, 0x17
        /*004a*/ 	.short	(.L_65 - .L_64)
.L_64:
        /*004c*/ 	.word	0x00000000
        /*0050*/ 	.short	0x0001
        /*0052*/ 	.short	0x0008
        /*0054*/ 	.byte	0x00, 0xf5, 0x21, 0x00


	//----- nvinfo : EIATTR_KPARAM_INFO
	.align		4
.L_65:
        /*0058*/ 	.byte	0x04, 0x17
        /*005a*/ 	.short	(.L_67 - .L_66)
.L_66:
        /*005c*/ 	.word	0x00000000
        /*0060*/ 	.short	0x0000
        /*0062*/ 	.short	0x0000
        /*0064*/ 	.byte	0x00, 0xf5, 0x21, 0x00


	//----- nvinfo : EIATTR_SPARSE_MMA_MASK
	.align		4
.L_67:
        /*0068*/ 	.byte	0x03, 0x50
        /*006a*/ 	.short	0x0000


	//----- nvinfo : EIATTR_MAXREG_COUNT
	.align		4
        /*006c*/ 	.byte	0x03, 0x1b
        /*006e*/ 	.short	0x00ff


	//----- nvinfo : EIATTR_MERCURY_ISA_VERSION
	.align		4
        /*0070*/ 	.byte	0x03, 0x5f
        /*0072*/ 	.short	0x0101


	//----- nvinfo : EIATTR_VRC_CTA_INIT_COUNT
	.align		4
        /*0074*/ 	.byte	0x02, 0x4a
	.zero		1
	.zero		1


	//----- nvinfo : EIATTR_EXIT_INSTR_OFFSETS
	.align		4
        /*0078*/ 	.byte	0x04, 0x1c
        /*007a*/ 	.short	(.L_69 - .L_68)


	//   ....[0]....
.L_68:
        /*007c*/ 	.word	0x000000c0


	//   ....[1]....
        /*0080*/ 	.word	0x00001dc0


	//   ....[2]....
        /*0084*/ 	.word	0x00002880


	//----- nvinfo : EIATTR_CRS_STACK_SIZE
	.align		4
.L_69:
        /*0088*/ 	.byte	0x04, 0x1e
        /*008a*/ 	.short	(.L_71 - .L_70)
.L_70:
        /*008c*/ 	.word	0x00000000


	//----- nvinfo : EIATTR_CBANK_PARAM_SIZE
	.align		4
.L_71:
        /*0090*/ 	.byte	0x03, 0x19
        /*0092*/ 	.short	0x002c


	//----- nvinfo : EIATTR_PARAM_CBANK
	.align		4
        /*0094*/ 	.byte	0x04, 0x0a
        /*0096*/ 	.short	(.L_73 - .L_72)
	.align		4
.L_72:
        /*0098*/ 	.word	index@(.nv.constant0._Z10_pcm_dD_dSPdS_PKdS1_S1_i)
        /*009c*/ 	.short	0x0380
        /*009e*/ 	.short	0x002c


	//----- nvinfo : EIATTR_SW_WAR
	.align		4
.L_73:
        /*00a0*/ 	.byte	0x04, 0x36
        /*00a2*/ 	.short	(.L_75 - .L_74)
.L_74:
        /*00a4*/ 	.word	0x00000008
.L_75:


//--------------------- .nv.info._Z8_pcm_d_sPdS_PKdS1_S1_S1_S1_i --------------------------
	.section	.nv.info._Z8_pcm_d_sPdS_PKdS1_S1_S1_S1_i,"",@"SHT_CUDA_INFO"
	.sectionflags	@""
	.align	4


	//----- nvinfo : EIATTR_CUDA_API_VERSION
	.align		4
        /*0000*/ 	.byte	0x04, 0x37
        /*0002*/ 	.short	(.L_77 - .L_76)
.L_76:
        /*0004*/ 	.word	0x00000082


	//----- nvinfo : EIATTR_KPARAM_INFO
	.align		4
.L_77:
        /*0008*/ 	.byte	0x04, 0x17
        /*000a*/ 	.short	(.L_79 - .L_78)
.L_78:
        /*000c*/ 	.word	0x00000000
        /*0010*/ 	.short	0x0007
        /*0012*/ 	.short	0x0038
        /*0014*/ 	.byte	0x00, 0xf0, 0x11, 0x00


	//----- nvinfo : EIATTR_KPARAM_INFO
	.align		4
.L_79:
        /*0018*/ 	.byte	0x04, 0x17
        /*001a*/ 	.short	(.L_81 - .L_80)
.L_80:
        /*001c*/ 	.word	0x00000000
        /*0020*/ 	.short	0x0006
        /*0022*/ 	.short	0x0030
        /*0024*/ 	.byte	0x00, 0xf5, 0x21, 0x00


	//----- nvinfo : EIATTR_KPARAM_INFO
	.align		4
.L_81:
        /*0028*/ 	.byte	0x04, 0x17
        /*002a*/ 	.short	(.L_83 - .L_82)
.L_82:
        /*002c*/ 	.word	0x00000000
        /*0030*/ 	.short	0x0005
        /*0032*/ 	.short	0x0028
        /*0034*/ 	.byte	0x00, 0xf5, 0x21, 0x00


	//----- nvinfo : EIATTR_KPARAM_INFO
	.align		4
.L_83:
        /*0038*/ 	.byte	0x04, 0x17
        /*003a*/ 	.short	(.L_85 - .L_84)
.L_84:
        /*003c*/ 	.word	0x00000000
        /*0040*/ 	.short	0x0004
        /*0042*/ 	.short	0x0020
        /*0044*/ 	.byte	0x00, 0xf5, 0x21, 0x00


	//----- nvinfo : EIATTR_KPARAM_INFO
	.align		4
.L_85:
        /*0048*/ 	.byte	0x04, 0x17
        /*004a*/ 	.short	(.L_87 - .L_86)
.L_86:
        /*004c*/ 	.word	0x00000000
        /*0050*/ 	.short	0x0003
        /*0052*/ 	.short	0x0018
        /*0054*/ 	.byte	0x00, 0xf5, 0x21, 0x00


	//----- nvinfo : EIATTR_KPARAM_INFO
	.align		4
.L_87:
        /*0058*/ 	.byte	0x04, 0x17
        /*005a*/ 	.short	(.L_89 - .L_88)
.L_88:
        /*005c*/ 	.word	0x00000000
        /*0060*/ 	.short	0x0002
        /*0062*/ 	.short	0x0010
        /*0064*/ 	.byte	0x00, 0xf5, 0x21, 0x00


	//----- nvinfo : EIATTR_KPARAM_INFO
	.align		4
.L_89:
        /*0068*/ 	.byte	0x04, 0x17
        /*006a*/ 	.short	(.L_91 - .L_90)
.L_90:
        /*006c*/ 	.word	0x00000000
        /*0070*/ 	.short	0x0001
        /*0072*/ 	.short	0x0008
        /*0074*/ 	.byte	0x00, 0xf5, 0x21, 0x00


	//----- nvinfo : EIATTR_KPARAM_INFO
	.align		4
.L_91:
        /*0078*/ 	.byte	0x04, 0x17
        /*007a*/ 	.short	(.L_93 - .L_92)
.L_92:
        /*007c*/ 	.word	0x00000000
        /*0080*/ 	.short	0x0000
        /*0082*/ 	.short	0x0000
        /*0084*/ 	.byte	0x00, 0xf5, 0x21, 0x00


	//----- nvinfo : EIATTR_SPARSE_MMA_MASK
	.align		4
.L_93:
        /*0088*/ 	.byte	0x03, 0x50
        /*008a*/ 	.short	0x0000


	//----- nvinfo : EIATTR_MAXREG_COUNT
	.align		4
        /*008c*/ 	.byte	0x03, 0x1b
        /*008e*/ 	.short	0x00ff


	//----- nvinfo : EIATTR_MERCURY_ISA_VERSION
	.align		4
        /*0090*/ 	.byte	0x03, 0x5f
        /*0092*/ 	.short	0x0101


	//----- nvinfo : EIATTR_VRC_CTA_INIT_COUNT
	.align		4
        /*0094*/ 	.byte	0x02, 0x4a
	.zero		1
	.zero		1


	//----- nvinfo : EIATTR_EXIT_INSTR_OFFSETS
	.align		4
        /*0098*/ 	.byte	0x04, 0x1c
        /*009a*/ 	.short	(.L_95 - .L_94)


	//   ....[0]....
.L_94:
        /*009c*/ 	.word	0x000000c0


	//   ....[1]....
        /*00a0*/ 	.word	0x000014e0


	//   ....[2]....
        /*00a4*/ 	.word	0x00002070


	//----- nvinfo : EIATTR_CRS_STACK_SIZE
	.align		4
.L_95:
        /*00a8*/ 	.byte	0x04, 0x1e
        /*00aa*/ 	.short	(.L_97 - .L_96)
.L_96:
        /*00ac*/ 	.word	0x00000000


	//----- nvinfo : EIATTR_CBANK_PARAM_SIZE
	.align		4
.L_97:
        /*00b0*/ 	.byte	0x03, 0x19
        /*00b2*/ 	.short	0x003c


	//----- nvinfo : EIATTR_PARAM_CBANK
	.align		4
        /*00b4*/ 	.byte	0x04, 0x0a
        /*00b6*/ 	.short	(.L_99 - .L_98)
	.align		4
.L_98:
        /*00b8*/ 	.word	index@(.nv.constant0._Z8_pcm_d_sPdS_PKdS1_S1_S1_S1_i)
        /*00bc*/ 	.short	0x0380
        /*00be*/ 	.short	0x003c


	//----- nvinfo : EIATTR_SW_WAR
	.align		4
.L_99:
        /*00c0*/ 	.byte	0x04, 0x36
        /*00c2*/ 	.short	(.L_101 - .L_100)
.L_100:
        /*00c4*/ 	.word	0x00000008
.L_101:


//--------------------- .nv.callgraph             --------------------------
	.section	.nv.callgraph,"",@"SHT_CUDA_CALLGRAPH"
	.align	4
	.sectionentsize	8
	.align		4
        /*0000*/ 	.word	0x00000000
	.align		4
        /*0004*/ 	.word	0xffffffff
	.align		4
        /*0008*/ 	.word	0x00000000
	.align		4
        /*000c*/ 	.word	0xfffffffe
	.align		4
        /*0010*/ 	.word	0x00000000
	.align		4
        /*0014*/ 	.word	0xfffffffd
	.align		4
        /*0018*/ 	.word	0x00000000
	.align		4
        /*001c*/ 	.word	0xfffffffc


//--------------------- .text._Z12_pcm_d2D_d2SPdS_PKdS1_S1_i --------------------------
	.section	.text._Z12_pcm_d2D_d2SPdS_PKdS1_S1_i,"ax",@progbits
	.align	128
.text._Z12_pcm_d2D_d2SPdS_PKdS1_S1_i:
        .type           _Z12_pcm_d2D_d2SPdS_PKdS1_S1_i,@function
        .size           _Z12_pcm_d2D_d2SPdS_PKdS1_S1_i,(.L_x_97 - _Z12_pcm_d2D_d2SPdS_PKdS1_S1_i)
        .other          _Z12_pcm_d2D_d2SPdS_PKdS1_S1_i,@"STO_CUDA_ENTRY STV_DEFAULT"
_Z12_pcm_d2D_d2SPdS_PKdS1_S1_i:
[----:B------:R-:W-:Y:S01]  /*0000*/  LDC R1, c[0x0][0x37c] ;  /* 0x0000df00ff017b82 */ /* 0x000fe20000000800 */
[----:B------:R-:W0:Y:S07]  /*0010*/  S2R R3, SR_TID.X ;  /* 0x0000000000037919 */ /* 0x000e2e0000002100 */
[----:B------:R-:W0:Y:S01]  /*0020*/  LDC R0, c[0x0][0x360] ;  /* 0x0000d800ff007b82 */ /* 0x000e220000000800 */
[----:B------:R-:W1:Y:S01]  /*0030*/  LDCU UR6, c[0x0][0x3a8] ;  /* 0x00007500ff0677ac */ /* 0x000e620008000800 */
[----:B------:R-:W2:Y:S06]  /*0040*/  S2R R2, SR_TID.Y ;  /* 0x0000000000027919 */ /* 0x000eac0000002200 */
[----:B------:R-:W0:Y:S08]  /*0050*/  S2UR UR4, SR_CTAID.X ;  /* 0x00000000000479c3 */ /* 0x000e300000002500 */
[----:B------:R-:W2:Y:S08]  /*0060*/  S2UR UR5, SR_CTAID.Y ;  /* 0x00000000000579c3 */ /* 0x000eb00000002600 */
[----:B------:R-:W2:Y:S01]  /*0070*/  LDC R15, c[0x0][0x364] ;  /* 0x0000d900ff0f7b82 */ /* 0x000ea20000000800 */
[----:B0-----:R-:W-:-:S02]  /*0080*/  IMAD R0, R0, UR4, R3 ;  /* 0x0000000400007c24 */ /* 0x001fc4000f8e0203 */
[----:B--2---:R-:W-:-:S05]  /*0090*/  IMAD R15, R15, UR5, R2 ;  /* 0x000000050f0f7c24 */ /* 0x004fca000f8e0202 */
[----:B------:R-:W-:-:S04]  /*00a0*/  VIMNMX R2, PT, PT, R0, R15, !PT ;  /* 0x0000000f00027248 */ /* 0x000fc80007fe0100 */
[----:B-1----:R-:W-:-:S13]  /*00b0*/  ISETP.GE.AND P0, PT, R2, UR6, PT ;  /* 0x0000000602007c0c */ /* 0x002fda000bf06270 */
[----:B------:R-:W-:Y:S05]  /*00c0*/  @P0 EXIT ;  /* 0x000000000000094d */ /* 0x000fea0003800000 */
[----:B------:R-:W0:Y:S01]  /*00d0*/  LDC.64 R2, c[0x0][0x3a0] ;  /* 0x0000e800ff027b82 */ /* 0x000e220000000a00 */
[----:B------:R-:W1:Y:S01]  /*00e0*/  LDCU.64 UR8, c[0x0][0x358] ;  /* 0x00006b00ff0877ac */ /* 0x000e620008000a00 */
[----:B0-----:R-:W-:-:S04]  /*00f0*/  IMAD.WIDE.U32 R4, R15, 0x8, R2 ;  /* 0x000000080f047825 */ /* 0x001fc800078e0002 */
[----:B------:R-:W-:Y:S02]  /*0100*/  IMAD.WIDE R2, R0, 0x8, R2 ;  /* 0x0000000800027825 */ /* 0x000fe400078e0202 */
[----:B-1----:R-:W2:Y:S04]  /*0110*/  LDG.E.64 R4, desc[UR8][R4.64] ;  /* 0x0000000804047981 */ /* 0x002ea8000c1e1b00 */
[----:B------:R-:W3:Y:S01]  /*0120*/  LDG.E.64 R2, desc[UR8][R2.64] ;  /* 0x0000000802027981 */ /* 0x000ee2000c1e1b00 */
[----:B------:R-:W-:Y:S01]  /*0130*/  IMAD.MOV.U32 R12, RZ, RZ, 0x0 ;  /* 0x00000000ff0c7424 */ /* 0x000fe200078e00ff */
[----:B------:R-:W-:Y:S01]  /*0140*/  BSSY.RECONVERGENT B0, `(.L_x_0) ;  /* 0x0000015000007945 */ /* 0x000fe20003800200 */
[----:B------:R-:W-:Y:S01]  /*0150*/  IMAD.MOV.U32 R13, RZ, RZ, 0x3fd80000 ;  /* 0x3fd80000ff0d7424 */ /* 0x000fe200078e00ff */
[----:B--2---:R-:W-:-:S08]  /*0160*/  DMUL R6, R4, R4 ;  /* 0x0000000404067228 */ /* 0x004fd00000000000 */
[C---:B---3--:R-:W-:Y:S02]  /*0170*/  DFMA R8, R2.reuse, R2, R6 ;  /* 0x000000020208722b */ /* 0x048fe40000000006 */
[----:B------:R-:W-:-:S04]  /*0180*/  DMUL R2, R2, R4 ;  /* 0x0000000402027228 */ /* 0x000fc80000000000 */
[----:B------:R-:W0:Y:S04]  /*0190*/  MUFU.RSQ64H R11, R9 ;  /* 0x00000009000b7308 */ /* 0x000e280000001c00 */
[----:B------:R-:W-:-:S05]  /*01a0*/  VIADD R10, R9, 0xfcb00000 ;  /* 0xfcb00000090a7836 */ /* 0x000fca0000000000 */
[----:B------:R-:W-:Y:S01]  /*01b0*/  ISETP.GE.U32.AND P0, PT, R10, 0x7ca00000, PT ;  /* 0x7ca000000a00780c */ /* 0x000fe20003f06070 */
[----:B0-----:R-:W-:-:S08]  /*01c0*/  DMUL R6, R10, R10 ;  /* 0x0000000a0a067228 */ /* 0x001fd00000000000 */
[----:B------:R-:W-:-:S08]  /*01d0*/  DFMA R6, R8, -R6, 1 ;  /* 0x3ff000000806742b */ /* 0x000fd00000000806 */
[----:B------:R-:W-:Y:S02]  /*01e0*/  DFMA R12, R6, R12, 0.5 ;  /* 0x3fe00000060c742b */ /* 0x000fe4000000000c */
[----:B------:R-:W-:-:S08]  /*01f0*/  DMUL R6, R10, R6 ;  /* 0x000000060a067228 */ /* 0x000fd00000000000 */
[----:B------:R-:W-:-:S08]  /*0200*/  DFMA R12, R12, R6, R10 ;  /* 0x000000060c0c722b */ /* 0x000fd0000000000a */
[----:B------:R-:W-:Y:S02]  /*0210*/  DMUL R16, R8, R12 ;  /* 0x0000000c08107228 */ /* 0x000fe40000000000 */
[----:B------:R-:W-:Y:S01]  /*0220*/  IADD3 R21, PT, PT, R13, -0x100000, RZ ;  /* 0xfff000000d157810 */ /* 0x000fe20007ffe0ff */
[----:B------:R-:W-:-:S05]  /*0230*/  IMAD.MOV.U32 R20, RZ, RZ, R12 ;  /* 0x000000ffff147224 */ /* 0x000fca00078e000c */
[----:B------:R-:W-:-:S08]  /*0240*/  DFMA R18, R16, -R16, R8 ;  /* 0x800000101012722b */ /* 0x000fd00000000008 */
[----:B------:R-:W-:Y:S01]  /*0250*/  DFMA R6, R18, R20, R16 ;  /* 0x000000141206722b */ /* 0x000fe20000000010 */
[----:B------:R-:W-:Y:S10]  /*0260*/  @!P0 BRA `(.L_x_1) ;  /* 0x0000000000088947 */ /* 0x000ff40003800000 */
[----:B------:R-:W-:-:S07]  /*0270*/  MOV R4, 0x290 ;  /* 0x0000029000047802 */ /* 0x000fce0000000f00 */
[----:B------:R-:W-:Y:S05]  /*0280*/  CALL.REL.NOINC `($__internal_2_$__cuda_sm20_dsqrt_rn_f64_mediumpath_v1) ;  /* 0x0000002800587944 */ /* 0x000fea0003c00000 */
.L_x_1:
[----:B------:R-:W-:Y:S05]  /*0290*/  BSYNC.RECONVERGENT B0 ;  /* 0x0000000000007941 */ /* 0x000fea0003800200 */
.L_x_0:
[----:B------:R-:W0:Y:S01]  /*02a0*/  MUFU.RCP64H R5, R7 ;  /* 0x0000000700057308 */ /* 0x000e220000001800 */
[----:B------:R-:W-:Y:S01]  /*02b0*/  IMAD.MOV.U32 R4, RZ, RZ, 0x1 ;  /* 0x00000001ff047424 */ /* 0x000fe200078e00ff */
[----:B------:R-:W-:Y:S01]  /*02c0*/  FSETP.GEU.AND P1, PT, |R3|, 6.5827683646048100446e-37, PT ;  /* 0x036000000300780b */ /* 0x000fe20003f2e200 */
[----:B------:R-:W-:Y:S04]  /*02d0*/  BSSY.RECONVERGENT B0, `(.L_x_2) ;  /* 0x0000012000007945 */ /* 0x000fe80003800200 */
[----:B0-----:R-:W-:-:S08]  /*02e0*/  DFMA R8, R4, -R6, 1 ;  /* 0x3ff000000408742b */ /* 0x001fd00000000806 */
[----:B------:R-:W-:-:S08]  /*02f0*/  DFMA R8, R8, R8, R8 ;  /* 0x000000080808722b */ /* 0x000fd00000000008 */
[----:B------:R-:W-:-:S08]  /*0300*/  DFMA R8, R4, R8, R4 ;  /* 0x000000080408722b */ /* 0x000fd00000000004 */
[----:B------:R-:W-:-:S08]  /*0310*/  DFMA R4, R8, -R6, 1 ;  /* 0x3ff000000804742b */ /* 0x000fd00000000806 */
[----:B------:R-:W-:-:S08]  /*0320*/  DFMA R4, R8, R4, R8 ;  /* 0x000000040804722b */ /* 0x000fd00000000008 */
[----:B------:R-:W-:-:S08]  /*0330*/  DMUL R8, R2, R4 ;  /* 0x0000000402087228 */ /* 0x000fd00000000000 */
[----:B------:R-:W-:-:S08]  /*0340*/  DFMA R10, R8, -R6, R2 ;  /* 0x80000006080a722b */ /* 0x000fd00000000002 */
[----:B------:R-:W-:-:S10]  /*0350*/  DFMA R4, R4, R10, R8 ;  /* 0x0000000a0404722b */ /* 0x000fd40000000008 */
[----:B------:R-:W-:-:S05]  /*0360*/  FFMA R8, RZ, R7, R5 ;  /* 0x00000007ff087223 */ /* 0x000fca0000000005 */
[----:B------:R-:W-:-:S13]  /*0370*/  FSETP.GT.AND P0, PT, |R8|, 1.469367938527859385e-39, PT ;  /* 0x001000000800780b */ /* 0x000fda0003f04200 */
[----:B------:R-:W-:Y:S05]  /*0380*/  @P0 BRA P1, `(.L_x_3) ;  /* 0x0000000000180947 */ /* 0x000fea0000800000 */
[----:B------:R-:W-:Y:S01]  /*0390*/  IMAD.MOV.U32 R18, RZ, RZ, R6 ;  /* 0x000000ffff127224 */ /* 0x000fe200078e0006 */
[----:B------:R-:W-:Y:S02]  /*03a0*/  MOV R19, R7 ;  /* 0x0000000700137202 */ /* 0x000fe40000000f00 */
[----:B------:R-:W-:-:S07]  /*03b0*/  MOV R14, 0x3d0 ;  /* 0x000003d0000e7802 */ /* 0x000fce0000000f00 */
[----:B------:R-:W-:Y:S05]  /*03c0*/  CALL.REL.NOINC `($__internal_1_$__cuda_sm20_div_rn_f64_full) ;  /* 0x00000020009c7944 */ /* 0x000fea0003c00000 */
[----:B------:R-:W-:Y:S02]  /*03d0*/  IMAD.MOV.U32 R4, RZ, RZ, R32 ;  /* 0x000000ffff047224 */ /* 0x000fe400078e0020 */
[----:B------:R-:W-:-:S07]  /*03e0*/  IMAD.MOV.U32 R5, RZ, RZ, R33 ;  /* 0x000000ffff057224 */ /* 0x000fce00078e0021 */
.L_x_3:
[----:B------:R-:W-:Y:S05]  /*03f0*/  BSYNC.RECONVERGENT B0 ;  /* 0x0000000000007941 */ /* 0x000fea0003800200 */
.L_x_2:
[----:B------:R-:W0:Y:S01]  /*0400*/  LDC.64 R12, c[0x0][0x390] ;  /* 0x0000e400ff0c7b82 */ /* 0x000e220000000a00 */
[----:B------:R-:W-:Y:S02]  /*0410*/  IMAD R3, R0, 0x3, RZ ;  /* 0x0000000300037824 */ /* 0x000fe400078e02ff */
[----:B------:R-:W-:Y:S02]  /*0420*/  IMAD R7, R15, 0x3, RZ ;  /* 0x000000030f077824 */ /* 0x000fe400078e02ff */
[----:B0-----:R-:W-:-:S04]  /*0430*/  IMAD.WIDE R2, R3, 0x8, R12 ;  /* 0x0000000803027825 */ /* 0x001fc800078e020c */
[----:B------:R-:W-:Y:S01]  /*0440*/  IMAD.WIDE.U32 R12, R7, 0x8, R12 ;  /* 0x00000008070c7825 */ /* 0x000fe200078e000c */
[----:B------:R-:W2:Y:S04]  /*0450*/  LDG.E.64 R10, desc[UR8][R2.64] ;  /* 0x00000008020a7981 */ /* 0x000ea8000c1e1b00 */
[----:B------:R-:W2:Y:S04]  /*0460*/  LDG.E.64 R6, desc[UR8][R12.64] ;  /* 0x000000080c067981 */ /* 0x000ea8000c1e1b00 */
[----:B------:R-:W3:Y:S04]  /*0470*/  LDG.E.64 R8, desc[UR8][R2.64+0x8] ;  /* 0x0000080802087981 */ /* 0x000ee8000c1e1b00 */
[----:B------:R-:W3:Y:S04]  /*0480*/  LDG.E.64 R16, desc[UR8][R12.64+0x8] ;  /* 0x000008080c107981 */ /* 0x000ee8000c1e1b00 */
[----:B------:R0:W4:Y:S04]  /*0490*/  LDG.E.64 R18, desc[UR8][R2.64+0x10] ;  /* 0x0000100802127981 */ /* 0x000128000c1e1b00 */
[----:B------:R-:W4:Y:S01]  /*04a0*/  LDG.E.64 R20, desc[UR8][R12.64+0x10] ;  /* 0x000010080c147981 */ /* 0x000f22000c1e1b00 */
[----:B------:R-:W-:Y:S01]  /*04b0*/  UMOV UR4, 0xffffffff ;  /* 0xffffffff00047882 */ /* 0x000fe20000000000 */
[----:B------:R-:W-:Y:S01]  /*04c0*/  UMOV UR5, 0x7fefffff ;  /* 0x7fefffff00057882 */ /* 0x000fe20000000000 */
[----:B------:R-:W-:Y:S01]  /*04d0*/  IMAD.MOV.U32 R24, RZ, RZ, 0x0 ;  /* 0x00000000ff187424 */ /* 0x000fe200078e00ff */
[----:B------:R-:W-:Y:S01]  /*04e0*/  UMOV UR6, UR5 ;  /* 0x0000000500067c82 */ /* 0x000fe20008000000 */
[----:B------:R-:W-:Y:S01]  /*04f0*/  MOV R25, 0x3fd80000 ;  /* 0x3fd8000000197802 */ /* 0x000fe20000000f00 */
[----:B------:R-:W-:Y:S01]  /*0500*/  BSSY.RECONVERGENT B0, `(.L_x_4) ;  /* 0x0000056000007945 */ /* 0x000fe20003800200 */
[----:B--2---:R-:W-:-:S02]  /*0510*/  DADD R10, R10, -R6 ;  /* 0x000000000a0a7229 */ /* 0x004fc40000000806 */
[----:B---3--:R-:W-:-:S08]  /*0520*/  DADD R8, R8, -R16 ;  /* 0x0000000008087229 */ /* 0x008fd00000000810 */
[----:B------:R-:W-:Y:S01]  /*0530*/  MOV R14, R11 ;  /* 0x0000000b000e7202 */ /* 0x000fe20000000f00 */
[----:B0-----:R-:W-:Y:S01]  /*0540*/  IMAD.MOV.U32 R2, RZ, RZ, R10 ;  /* 0x000000ffff027224 */ /* 0x001fe200078e000a */
[----:B------:R-:W-:Y:S02]  /*0550*/  DSETP.MAX.AND P0, P1, |R10|, |R8|, PT ;  /* 0x400000080a00722a */ /* 0x000fe4000390f200 */
[----:B----4-:R-:W-:Y:S01]  /*0560*/  DADD R6, R18, -R20 ;  /* 0x0000000012067229 */ /* 0x010fe20000000814 */
[-C--:B------:R-:W-:Y:S01]  /*0570*/  MOV R17, R8.reuse ;  /* 0x0000000800117202 */ /* 0x080fe20000000f00 */
[----:B------:R-:W-:Y:S01]  /*0580*/  IMAD.MOV.U32 R19, RZ, RZ, R9 ;  /* 0x000000ffff137224 */ /* 0x000fe200078e0009 */
[----:B------:R-:W-:Y:S01]  /*0590*/  MOV R3, R8 ;  /* 0x0000000800037202 */ /* 0x000fe20000000f00 */
[----:B------:R-:W-:-:S03]  /*05a0*/  HFMA2 R20, -RZ, RZ, 0, 0 ;  /* 0x00000000ff147431 */ /* 0x000fc600000001ff */
[----:B------:R-:W-:Y:S01]  /*05b0*/  FSEL R21, |R14|, |R19|, P0 ;  /* 0x400000130e157208 */ /* 0x000fe20000000200 */
[----:B------:R-:W-:Y:S02]  /*05c0*/  IMAD.MOV.U32 R14, RZ, RZ, R10 ;  /* 0x000000ffff0e7224 */ /* 0x000fe400078e000a */
[----:B------:R-:W-:Y:S02]  /*05d0*/  IMAD.MOV.U32 R12, RZ, RZ, R7 ;  /* 0x000000ffff0c7224 */ /* 0x000fe400078e0007 */
[----:B------:R-:W-:Y:S02]  /*05e0*/  @P1 LOP3.LUT R21, R19, 0x80000, RZ, 0xfc, !PT ;  /* 0x0008000013151812 */ /* 0x000fe400078efcff */
[----:B------:R-:W-:Y:S01]  /*05f0*/  SEL R18, R14, R17, P0 ;  /* 0x000000110e127207 */ /* 0x000fe20000000000 */
[----:B------:R-:W-:Y:S02]  /*0600*/  DSETP.MIN.AND P0, P1, |R10|, |R8|, PT ;  /* 0x400000080a00722a */ /* 0x000fe40003900200 */
[----:B------:R-:W-:-:S02]  /*0610*/  IMAD.MOV.U32 R19, RZ, RZ, R21 ;  /* 0x000000ffff137224 */ /* 0x000fc400078e0015 */
[--C-:B------:R-:W-:Y:S02]  /*0620*/  IMAD.MOV.U32 R14, RZ, RZ, R18.reuse ;  /* 0x000000ffff0e7224 */ /* 0x100fe400078e0012 */
[----:B------:R-:W-:Y:S01]  /*0630*/  SEL R16, R2, R3, P0 ;  /* 0x0000000302107207 */ /* 0x000fe20000000000 */
[----:B------:R-:W-:Y:S01]  /*0640*/  IMAD.MOV.U32 R13, RZ, RZ, R19 ;  /* 0x000000ffff0d7224 */ /* 0x000fe200078e0013 */
[C-C-:B------:R-:W-:Y:S01]  /*0650*/  DSETP.MAX.AND P4, P5, |R6|.reuse, R18.reuse, PT ;  /* 0x000000120600722a */ /* 0x140fe20003d8f200 */
[----:B------:R-:W-:Y:S01]  /*0660*/  IMAD.MOV.U32 R3, RZ, RZ, R18 ;  /* 0x000000ffff037224 */ /* 0x000fe200078e0012 */
[----:B------:R-:W-:Y:S01]  /*0670*/  DSETP.MIN.AND P2, P3, |R6|, R18, PT ;  /* 0x000000120600722a */ /* 0x000fe20003b40200 */
[----:B------:R-:W-:-:S03]  /*0680*/  MOV R2, R6 ;  /* 0x0000000600027202 */ /* 0x000fc60000000f00 */
[----:B------:R-:W-:Y:S02]  /*0690*/  FSEL R17, |R12|, R13, P4 ;  /* 0x0000000d0c117208 */ /* 0x000fe40002000200 */
[----:B------:R-:W-:Y:S02]  /*06a0*/  SEL R2, R2, R3, P4 ;  /* 0x0000000302027207 */ /* 0x000fe40002000000 */
[----:B------:R-:W-:-:S04]  /*06b0*/  MOV R3, R7 ;  /* 0x0000000700037202 */ /* 0x000fc80000000f00 */
[----:B------:R-:W-:Y:S01]  /*06c0*/  @P5 LOP3.LUT R17, R13, 0x80000, RZ, 0xfc, !PT ;  /* 0x000800000d115812 */ /* 0x000fe200078efcff */
[----:B------:R-:W-:Y:S01]  /*06d0*/  IMAD.MOV.U32 R13, RZ, RZ, R6 ;  /* 0x000000ffff0d7224 */ /* 0x000fe200078e0006 */
[----:B------:R-:W-:Y:S02]  /*06e0*/  FSEL R23, |R3|, R19, P2 ;  /* 0x0000001303177208 */ /* 0x000fe40001000200 */
[----:B------:R-:W-:Y:S01]  /*06f0*/  @P3 LOP3.LUT R23, R19, 0x80000, RZ, 0xfc, !PT ;  /* 0x0008000013173812 */ /* 0x000fe200078efcff */
[----:B------:R-:W-:Y:S01]  /*0700*/  IMAD.MOV.U32 R3, RZ, RZ, R17 ;  /* 0x000000ffff037224 */ /* 0x000fe200078e0011 */
[----:B------:R-:W-:Y:S01]  /*0710*/  SEL R18, R13, R14, P2 ;  /* 0x0000000e0d127207 */ /* 0x000fe20001000000 */
[----:B------:R-:W-:Y:S01]  /*0720*/  IMAD.MOV.U32 R14, RZ, RZ, R9 ;  /* 0x000000ffff0e7224 */ /* 0x000fe200078e0009 */
[----:B------:R-:W-:Y:S01]  /*0730*/  MOV R13, R11 ;  /* 0x0000000b000d7202 */ /* 0x000fe20000000f00 */
[----:B------:R-:W-:Y:S01]  /*0740*/  IMAD.MOV.U32 R19, RZ, RZ, R23 ;  /* 0x000000ffff137224 */ /* 0x000fe200078e0017 */
[----:B------:R-:W-:-:S02]  /*0750*/  LOP3.LUT R12, R3, 0xffc00000, RZ, 0xc0, !PT ;  /* 0xffc00000030c7812 */ /* 0x000fc400078ec0ff */
[----:B------:R-:W-:Y:S02]  /*0760*/  FSEL R17, |R13|, |R14|, P0 ;  /* 0x4000000e0d117208 */ /* 0x000fe40000000200 */
[----:B------:R-:W-:Y:S02]  /*0770*/  LOP3.LUT R21, R12, 0x7fd00000, RZ, 0x3c, !PT ;  /* 0x7fd000000c157812 */ /* 0x000fe400078e3cff */
[----:B------:R-:W-:Y:S01]  /*0780*/  @P1 LOP3.LUT R17, R14, 0x80000, RZ, 0xfc, !PT ;  /* 0x000800000e111812 */ /* 0x000fe200078efcff */
[----:B------:R-:W-:-:S03]  /*0790*/  IMAD.U32 R14, RZ, RZ, UR6 ;  /* 0x00000006ff0e7e24 */ /* 0x000fc6000f8e00ff */
[-C--:B------:R-:W-:Y:S02]  /*07a0*/  DMUL R18, R18, R20.reuse ;  /* 0x0000001412127228 */ /* 0x080fe40000000000 */
[-C--:B------:R-:W-:Y:S02]  /*07b0*/  DMUL R16, R16, R20.reuse ;  /* 0x0000001410107228 */ /* 0x080fe40000000000 */
[----:B------:R-:W-:-:S04]  /*07c0*/  DMUL R20, R2, R20 ;  /* 0x0000001402147228 */ /* 0x000fc80000000000 */
[----:B------:R-:W-:-:S08]  /*07d0*/  DMUL R18, R18, R18 ;  /* 0x0000001212127228 */ /* 0x000fd00000000000 */
[----:B------:R-:W-:Y:S01]  /*07e0*/  DFMA R18, R16, R16, R18 ;  /* 0x000000101012722b */ /* 0x000fe20000000012 */
[----:B------:R-:W-:-:S07]  /*07f0*/  IMAD.MOV.U32 R16, RZ, RZ, RZ ;  /* 0x000000ffff107224 */ /* 0x000fce00078e00ff */
[----:B------:R-:W-:-:S08]  /*0800*/  DFMA R18, R20, R20, R18 ;  /* 0x000000141412722b */ /* 0x000fd00000000012 */
[----:B------:R-:W-:Y:S02]  /*0810*/  DSETP.MIN.AND P0, P1, R18, UR4, PT ;  /* 0x0000000412007e2a */ /* 0x000fe4000b900000 */
[----:B------:R-:W-:-:S05]  /*0820*/  IMAD.MOV.U32 R13, RZ, RZ, R19 ;  /* 0x000000ffff0d7224 */ /* 0x000fca00078e0013 */
[----:B------:R-:W-:Y:S02]  /*0830*/  FSEL R21, R13, UR6, P0 ;  /* 0x000000060d157c08 */ /* 0x000fe40008000000 */
[----:B------:R-:W-:-:S04]  /*0840*/  MOV R13, R18 ;  /* 0x00000012000d7202 */ /* 0x000fc80000000f00 */
[----:B------:R-:W-:Y:S02]  /*0850*/  SEL R20, R13, UR4, P0 ;  /* 0x000000040d147c07 */ /* 0x000fe40008000000 */
[----:B------:R-:W-:Y:S02]  /*0860*/  @P1 LOP3.LUT R21, R14, 0x80000, RZ, 0xfc, !PT ;  /* 0x000800000e151812 */ /* 0x000fe400078efcff */
[----:B------:R-:W-:Y:S01]  /*0870*/  LOP3.LUT R13, R12, 0x100000, RZ, 0xfc, !PT ;  /* 0x001000000c0d7812 */ /* 0x000fe200078efcff */
[----:B------:R-:W-:Y:S01]  /*0880*/  IMAD.MOV.U32 R12, RZ, RZ, RZ ;  /* 0x000000ffff0c7224 */ /* 0x000fe200078e00ff */
[----:B------:R-:W0:Y:S01]  /*0890*/  MUFU.RSQ64H R17, R21 ;  /* 0x0000001500117308 */ /* 0x000e220000001c00 */
[----:B------:R-:W-:Y:S01]  /*08a0*/  ISETP.GE.U32.AND P1, PT, R3, 0x7ff00000, PT ;  /* 0x7ff000000300780c */ /* 0x000fe20003f26070 */
[----:B0-----:R-:W-:-:S08]  /*08b0*/  DMUL R22, R16, R16 ;  /* 0x0000001010167228 */ /* 0x001fd00000000000 */
[----:B------:R-:W-:-:S08]  /*08c0*/  DFMA R22, R20, -R22, 1 ;  /* 0x3ff000001416742b */ /* 0x000fd00000000816 */
[----:B------:R-:W-:Y:S02]  /*08d0*/  DFMA R24, R22, R24, 0.5 ;  /* 0x3fe000001618742b */ /* 0x000fe40000000018 */
[----:B------:R-:W-:-:S08]  /*08e0*/  DMUL R22, R16, R22 ;  /* 0x0000001610167228 */ /* 0x000fd00000000000 */
[----:B------:R-:W-:Y:S02]  /*08f0*/  DFMA R22, R24, R22, R16 ;  /* 0x000000161816722b */ /* 0x000fe40000000010 */
[----:B------:R-:W-:-:S06]  /*0900*/  DADD R16, |R10|, |R8| ;  /* 0x000000000a107229 */ /* 0x000fcc0000000608 */
[----:B------:R-:W-:Y:S02]  /*0910*/  DMUL R22, R18, R22 ;  /* 0x0000001612167228 */ /* 0x000fe40000000000 */
[----:B------:R-:W-:-:S06]  /*0920*/  DADD R16, |R6|, R16 ;  /* 0x0000000006107229 */ /* 0x000fcc0000000210 */
[----:B------:R-:W-:Y:S02]  /*0930*/  DMUL R22, R22, R12 ;  /* 0x0000000c16167228 */ /* 0x000fe40000000000 */
[----:B------:R-:W-:-:S08]  /*0940*/  DSETP.GT.AND P0, PT, R16, R2, PT ;  /* 0x000000021000722a */ /* 0x000fd00003f04000 */
[----:B------:R-:W-:Y:S02]  /*0950*/  FSEL R23, R23, R17, P0 ;  /* 0x0000001117177208 */ /* 0x000fe40000000000 */
[----:B------:R-:W-:Y:S02]  /*0960*/  FSEL R17, R22, R16, P0 ;  /* 0x0000001016117208 */ /* 0x000fe40000000000 */
[----:B------:R-:W-:Y:S02]  /*0970*/  FSEL R23, R23, R3, !P1 ;  /* 0x0000000317177208 */ /* 0x000fe40004800000 */
[----:B------:R-:W-:Y:S02]  /*0980*/  FSEL R22, R17, R2, !P1 ;  /* 0x0000000211167208 */ /* 0x000fe40004800000 */
[----:B------:R-:W0:Y:S01]  /*0990*/  MUFU.RCP64H R3, R23 ;  /* 0x0000001700037308 */ /* 0x000e220000001800 */
[----:B------:R-:W-:-:S05]  /*09a0*/  VIADD R2, R23, 0x300402 ;  /* 0x0030040217027836 */ /* 0x000fca0000000000 */
[----:B------:R-:W-:Y:S01]  /*09b0*/  FSETP.GEU.AND P0, PT, |R2|, 5.8789094863358348022e-39, PT ;  /* 0x004004020200780b */ /* 0x000fe20003f0e200 */
[----:B0-----:R-:W-:-:S08]  /*09c0*/  DFMA R12, -R22, R2, 1 ;  /* 0x3ff00000160c742b */ /* 0x001fd00000000102 */
[----:B------:R-:W-:-:S08]  /*09d0*/  DFMA R12, R12, R12, R12 ;  /* 0x0000000c0c0c722b */ /* 0x000fd0000000000c */
[----:B------:R-:W-:-:S08]  /*09e0*/  DFMA R12, R2, R12, R2 ;  /* 0x0000000c020c722b */ /* 0x000fd00000000002 */
[----:B------:R-:W-:-:S08]  /*09f0*/  DFMA R24, -R22, R12, 1 ;  /* 0x3ff000001618742b */ /* 0x000fd0000000010c */
[----:B------:R-:W-:Y:S01]  /*0a00*/  DFMA R24, R12, R24, R12 ;  /* 0x000000180c18722b */ /* 0x000fe2000000000c */
[----:B------:R-:W-:Y:S10]  /*0a10*/  @P0 BRA `(.L_x_5) ;  /* 0x0000000000100947 */ /* 0x000ff40003800000 */
[----:B------:R-:W-:-:S04]  /*0a20*/  LOP3.LUT R2, R23, 0x7fffffff, RZ, 0xc0, !PT ;  /* 0x7fffffff17027812 */ /* 0x000fc800078ec0ff */
[----:B------:R-:W-:Y:S02]  /*0a30*/  IADD3 R18, PT, PT, R2, -0x100000, RZ ;  /* 0xfff0000002127810 */ /* 0x000fe40007ffe0ff */
[----:B------:R-:W-:-:S07]  /*0a40*/  MOV R2, 0xa60 ;  /* 0x00000a6000027802 */ /* 0x000fce0000000f00 */
[----:B------:R-:W-:Y:S05]  /*0a50*/  CALL.REL.NOINC `($__internal_0_$__cuda_sm20_dblrcp_rn_slowpath_v3) ;  /* 0x00000018004c7944 */ /* 0x000fea0003c00000 */
.L_x_5:
[----:B------:R-:W-:Y:S05]  /*0a60*/  BSYNC.RECONVERGENT B0 ;  /* 0x0000000000007941 */ /* 0x000fea0003800200 */
.L_x_4:
[----:B------:R-:W-:Y:S01]  /*0a70*/  DMUL R22, R22, R4 ;  /* 0x0000000416167228 */ /* 0x000fe20000000000 */
[----:B------:R-:W-:Y:S01]  /*0a80*/  IMAD.MOV.U32 R2, RZ, RZ, -0x24b905a1 ;  /* 0xdb46fa5fff027424 */ /* 0x000fe200078e00ff */
[----:B------:R-:W-:Y:S01]  /*0a90*/  UMOV UR4, 0xfba6f279 ;  /* 0xfba6f27900047882 */ /* 0x000fe20000000000 */
[----:B------:R-:W-:Y:S01]  /*0aa0*/  IMAD.MOV.U32 R3, RZ, RZ, 0x3d47088f ;  /* 0x3d47088fff037424 */ /* 0x000fe200078e00ff */
[----:B------:R-:W-:Y:S01]  /*0ab0*/  UMOV UR5, 0x3cf0679a ;  /* 0x3cf0679a00057882 */ /* 0x000fe20000000000 */
[----:B------:R-:W0:Y:S01]  /*0ac0*/  MUFU.RCP64H R13, 1.77245330810546875 ;  /* 0x3ffc5bf8000d7908 */ /* 0x000e220000001800 */
[----:B------:R-:W-:Y:S01]  /*0ad0*/  IMAD.MOV.U32 R12, RZ, RZ, 0x1 ;  /* 0x00000001ff0c7424 */ /* 0x000fe200078e00ff */
[----:B------:R-:W-:Y:S01]  /*0ae0*/  MOV R34, 0x652b82fe ;  /* 0x652b82fe00227802 */ /* 0x000fe20000000f00 */
[----:B------:R-:W-:Y:S01]  /*0af0*/  IMAD.MOV.U32 R35, RZ, RZ, 0x3ff71547 ;  /* 0x3ff71547ff237424 */ /* 0x000fe200078e00ff */
[C---:B------:R-:W-:Y:S01]  /*0b00*/  DFMA R2, |R22|.reuse, -UR4, R2 ;  /* 0x8000000416027c2b */ /* 0x040fe20008000202 */
[----:B------:R-:W-:Y:S01]  /*0b10*/  UMOV UR4, 0xb976a9b2 ;  /* 0xb976a9b200047882 */ /* 0x000fe20000000000 */
[----:B------:R-:W-:Y:S01]  /*0b20*/  UMOV UR5, 0x3d8df9f9 ;  /* 0x3d8df9f900057882 */ /* 0x000fe20000000000 */
[----:B------:R-:W-:Y:S01]  /*0b30*/  UMOV UR6, 0xa4741b81 ;  /* 0xa4741b8100067882 */ /* 0x000fe20000000000 */
[----:B------:R-:W-:Y:S01]  /*0b40*/  UMOV UR7, 0x3e5ae904 ;  /* 0x3e5ae90400077882 */ /* 0x000fe20000000000 */
[----:B------:R-:W-:Y:S03]  /*0b50*/  BSSY.RECONVERGENT B0, `(.L_x_6) ;  /* 0x00000bb000007945 */ /* 0x000fe60003800200 */
[----:B------:R-:W-:Y:S01]  /*0b60*/  DFMA R2, |R22|, R2, -UR4 ;  /* 0x8000000416027e2b */ /* 0x000fe20008000202 */
[----:B------:R-:W-:Y:S01]  /*0b70*/  UMOV UR4, 0x590cc332 ;  /* 0x590cc33200047882 */ /* 0x000fe20000000000 */
[----:B------:R-:W-:-:S06]  /*0b80*/  UMOV UR5, 0x3dc7f1f5 ;  /* 0x3dc7f1f500057882 */ /* 0x000fcc0000000000 */
[----:B------:R-:W-:Y:S01]  /*0b90*/  DFMA R2, |R22|, R2, UR4 ;  /* 0x0000000416027e2b */ /* 0x000fe20008000202 */
[----:B------:R-:W-:Y:S01]  /*0ba0*/  UMOV UR4, 0xcd2d56c4 ;  /* 0xcd2d56c400047882 */ /* 0x000fe20000000000 */
[----:B------:R-:W-:-:S06]  /*0bb0*/  UMOV UR5, 0x3dfa28a3 ;  /* 0x3dfa28a300057882 */ /* 0x000fcc0000000000 */
        /* <DEDUP_REMOVED lines=56> */
[----:B------:R-:W-:Y:S01]  /*0f40*/  MOV R2, 0x91b4ef6a ;  /* 0x91b4ef6a00027802 */ /* 0x000fe20000000f00 */
[----:B------:R-:W-:Y:S01]  /*0f50*/  IMAD.MOV.U32 R3, RZ, RZ, 0x3ffc5bf8 ;  /* 0x3ffc5bf8ff037424 */ /* 0x000fe200078e00ff */
[----:B------:R-:W-:-:S04]  /*0f60*/  UMOV UR5, 0x3fc06eba ;  /* 0x3fc06eba00057882 */ /* 0x000fc80000000000 */
[----:B------:R-:W-:Y:S01]  /*0f70*/  DFMA R30, |R22|, R30, UR4 ;  /* 0x00000004161e7e2b */ /* 0x000fe2000800021e */
[----:B------:R-:W-:Y:S01]  /*0f80*/  UMOV UR4, 0xfefa39ef ;  /* 0xfefa39ef00047882 */ /* 0x000fe20000000000 */
[----:B0-----:R-:W-:Y:S01]  /*0f90*/  DFMA R16, R12, -R2, 1 ;  /* 0x3ff000000c10742b */ /* 0x001fe20000000802 */
[----:B------:R-:W-:-:S05]  /*0fa0*/  UMOV UR5, 0x3fe62e42 ;  /* 0x3fe62e4200057882 */ /* 0x000fca0000000000 */
[----:B------:R-:W-:Y:S02]  /*0fb0*/  DFMA R28, |R22|, R30, |R22| ;  /* 0x0000001e161c722b */ /* 0x000fe40000000616 */
[----:B------:R-:W-:-:S04]  /*0fc0*/  DFMA R16, R16, R16, R16 ;  /* 0x000000101010722b */ /* 0x000fc80000000010 */
[----:B------:R-:W0:Y:S04]  /*0fd0*/  F2F.F32.F64 R14, R28 ;  /* 0x0000001c000e7310 */ /* 0x000e280000301000 */
[----:B------:R-:W-:Y:S02]  /*0fe0*/  DFMA R12, R12, R16, R12 ;  /* 0x000000100c0c722b */ /* 0x000fe4000000000c */
[C---:B------:R-:W-:Y:S02]  /*0ff0*/  DADD R16, R4.reuse, R4 ;  /* 0x0000000004107229 */ /* 0x040fe40000000004 */
[----:B------:R-:W-:-:S04]  /*1000*/  DMUL R4, R4, R4 ;  /* 0x0000000404047228 */ /* 0x000fc80000000000 */
[----:B------:R-:W-:Y:S01]  /*1010*/  DFMA R18, R12, -R2, 1 ;  /* 0x3ff000000c12742b */ /* 0x000fe20000000802 */
[----:B0-----:R-:W-:-:S03]  /*1020*/  FMUL R14, R14, -1.4426950216293334961 ;  /* 0xbfb8aa3b0e0e7820 */ /* 0x001fc60000400000 */
[----:B------:R-:W-:-:S04]  /*1030*/  FSETP.GEU.AND P3, PT, |R17|, 6.5827683646048100446e-37, PT ;  /* 0x036000001100780b */ /* 0x000fc80003f6e200 */
[----:B------:R-:W-:Y:S01]  /*1040*/  DFMA R20, R12, R18, R12 ;  /* 0x000000120c14722b */ /* 0x000fe2000000000c */
[----:B------:R-:W0:Y:S01]  /*1050*/  FRND R12, R14 ;  /* 0x0000000e000c7307 */ /* 0x000e220000201000 */
[----:B------:R-:W-:-:S06]  /*1060*/  DMUL R18, R22, -R22 ;  /* 0x8000001616127228 */ /* 0x000fcc0000000000 */
[----:B------:R-:W-:-:S04]  /*1070*/  DMUL R26, R16, R20 ;  /* 0x00000014101a7228 */ /* 0x000fc80000000000 */
[----:B------:R-:W-:-:S04]  /*1080*/  FSETP.GEU.AND P1, PT, |R19|, 4.1917929649353027344, PT ;  /* 0x4086232b1300780b */ /* 0x000fc80003f2e200 */
[----:B------:R-:W-:Y:S01]  /*1090*/  DFMA R2, R26, -R2, R16 ;  /* 0x800000021a02722b */ /* 0x000fe20000000010 */
[----:B0-----:R-:W0:Y:S07]  /*10a0*/  F2F.F64.F32 R32, R12 ;  /* 0x0000000c00207310 */ /* 0x001e2e0000201800 */
[----:B------:R-:W-:Y:S01]  /*10b0*/  DFMA R2, R20, R2, R26 ;  /* 0x000000021402722b */ /* 0x000fe2000000001a */
[----:B------:R-:W1:Y:S01]  /*10c0*/  MUFU.EX2 R14, R12 ;  /* 0x0000000c000e7308 */ /* 0x000e620000000800 */
[----:B------:R-:W-:-:S02]  /*10d0*/  DFMA R20, R18, R34, 6.75539944105574400000e+15 ;  /* 0x433800001214742b */ /* 0x000fc40000000022 */
[--C-:B------:R-:W-:Y:S02]  /*10e0*/  DADD R26, |R22|, -R28.reuse ;  /* 0x00000000161a7229 */ /* 0x100fe40000000a1c */
[----:B0-----:R-:W-:-:S04]  /*10f0*/  DFMA R28, R32, -UR4, -R28 ;  /* 0x80000004201c7c2b */ /* 0x001fc8000800081c */
[----:B------:R-:W-:Y:S01]  /*1100*/  DADD R34, R20, -6.75539944105574400000e+15 ;  /* 0xc338000014227429 */ /* 0x000fe20000000000 */
[----:B------:R-:W-:Y:S01]  /*1110*/  IMAD.MOV.U32 R32, RZ, RZ, -0x7649667 ;  /* 0xf89b6999ff207424 */ /* 0x000fe200078e00ff */
[----:B------:R-:W-:Y:S01]  /*1120*/  MOV R33, 0x3e928a27 ;  /* 0x3e928a2700217802 */ /* 0x000fe20000000f00 */
[----:B------:R-:W-:-:S05]  /*1130*/  DFMA R30, |R22|, R30, R26 ;  /* 0x0000001e161e722b */ /* 0x000fca000000021a */
[----:B------:R-:W-:Y:S01]  /*1140*/  DFMA R26, R34, -UR4, R18 ;  /* 0x80000004221a7c2b */ /* 0x000fe20008000012 */
[----:B------:R-:W-:Y:S01]  /*1150*/  UMOV UR4, 0x3b39803f ;  /* 0x3b39803f00047882 */ /* 0x000fe20000000000 */
[----:B------:R-:W-:Y:S01]  /*1160*/  DFMA R32, R28, UR6, R32 ;  /* 0x000000061c207c2b */ /* 0x000fe20008000020 */
[----:B------:R-:W-:Y:S01]  /*1170*/  UMOV UR5, 0x3c7abc9e ;  /* 0x3c7abc9e00057882 */ /* 0x000fe20000000000 */
[----:B------:R-:W-:Y:S01]  /*1180*/  UMOV UR6, 0x69ce2bdf ;  /* 0x69ce2bdf00067882 */ /* 0x000fe20000000000 */
[----:B------:R-:W-:-:S03]  /*1190*/  UMOV UR7, 0x3e5ade15 ;  /* 0x3e5ade1500077882 */ /* 0x000fc60000000000 */
[----:B------:R-:W-:Y:S01]  /*11a0*/  DFMA R26, R34, -UR4, R26 ;  /* 0x80000004221a7c2b */ /* 0x000fe2000800001a */
[----:B------:R-:W-:Y:S01]  /*11b0*/  UMOV UR4, 0x15ff7e07 ;  /* 0x15ff7e0700047882 */ /* 0x000fe20000000000 */
[----:B------:R-:W-:Y:S01]  /*11c0*/  UMOV UR5, 0x3ec71de7 ;  /* 0x3ec71de700057882 */ /* 0x000fe20000000000 */
[----:B------:R-:W-:Y:S01]  /*11d0*/  IMAD.MOV.U32 R34, RZ, RZ, -0x35dec16 ;  /* 0xfca213eaff227424 */ /* 0x000fe200078e00ff */
[----:B------:R-:W-:Y:S01]  /*11e0*/  DFMA R32, R28, R32, UR4 ;  /* 0x000000041c207e2b */ /* 0x000fe20008000020 */
[----:B------:R-:W-:Y:S01]  /*11f0*/  UMOV UR4, 0x6b0ac45a ;  /* 0x6b0ac45a00047882 */ /* 0x000fe20000000000 */
[----:B------:R-:W-:Y:S01]  /*1200*/  UMOV UR5, 0x3efa019a ;  /* 0x3efa019a00057882 */ /* 0x000fe20000000000 */
[----:B------:R-:W-:-:S05]  /*1210*/  IMAD.MOV.U32 R35, RZ, RZ, 0x3e928af3 ;  /* 0x3e928af3ff237424 */ /* 0x000fca00078e00ff */
[----:B------:R-:W-:Y:S01]  /*1220*/  DFMA R32, R28, R32, UR4 ;  /* 0x000000041c207e2b */ /* 0x000fe20008000020 */
[----:B------:R-:W-:Y:S01]  /*1230*/  UMOV UR4, 0x17eed94f ;  /* 0x17eed94f00047882 */ /* 0x000fe20000000000 */
[----:B------:R-:W-:Y:S01]  /*1240*/  DFMA R34, R26, UR6, R34 ;  /* 0x000000061a227c2b */ /* 0x000fe20008000022 */
[----:B------:R-:W-:Y:S01]  /*1250*/  UMOV UR5, 0x3f2a01a0 ;  /* 0x3f2a01a000057882 */ /* 0x000fe20000000000 */
[----:B------:R-:W-:Y:S01]  /*1260*/  UMOV UR6, 0x62401315 ;  /* 0x6240131500067882 */ /* 0x000fe20000000000 */
[----:B------:R-:W-:-:S03]  /*1270*/  UMOV UR7, 0x3ec71dee ;  /* 0x3ec71dee00077882 */ /* 0x000fc60000000000 */
[----:B------:R-:W-:Y:S01]  /*1280*/  DFMA R32, R28, R32, UR4 ;  /* 0x000000041c207e2b */ /* 0x000fe20008000020 */
[----:B------:R-:W-:Y:S01]  /*1290*/  UMOV UR4, 0x17f2a71b ;  /* 0x17f2a71b00047882 */ /* 0x000fe20000000000 */
[----:B------:R-:W-:Y:S01]  /*12a0*/  DFMA R34, R26, R34, UR6 ;  /* 0x000000061a227e2b */ /* 0x000fe20008000022 */
        /* <DEDUP_REMOVED lines=30> */
[----:B------:R-:W-:-:S05]  /*1490*/  UMOV UR5, 0x3fc55555 ;  /* 0x3fc5555500057882 */ /* 0x000fca0000000000 */
[----:B------:R-:W-:Y:S02]  /*14a0*/  DMUL R34, R28, R32 ;  /* 0x000000201c227228 */ /* 0x000fe40000000000 */
[----:B-1----:R-:W0:Y:S01]  /*14b0*/  F2F.F64.F32 R32, R14 ;  /* 0x0000000e00207310 */ /* 0x002e220000201800 */
[----:B------:R-:W-:Y:S01]  /*14c0*/  DFMA R36, R26, R36, UR4 ;  /* 0x000000041a247e2b */ /* 0x000fe20008000024 */
[----:B------:R-:W-:Y:S01]  /*14d0*/  UMOV UR4, 0xb ;  /* 0x0000000b00047882 */ /* 0x000fe20000000000 */
[----:B------:R-:W-:-:S03]  /*14e0*/  UMOV UR5, 0x3fe00000 ;  /* 0x3fe0000000057882 */ /* 0x000fc60000000000 */
[----:B------:R-:W-:-:S03]  /*14f0*/  DFMA R30, R28, R34, -R30 ;  /* 0x000000221c1e722b */ /* 0x000fc6000000081e */
[----:B------:R-:W-:Y:S01]  /*1500*/  DFMA R36, R26, R36, UR4 ;  /* 0x000000041a247e2b */ /* 0x000fe20008000024 */
[----:B------:R-:W-:Y:S01]  /*1510*/  UMOV UR4, 0x8dc96626 ;  /* 0x8dc9662600047882 */ /* 0x000fe20000000000 */
[----:B------:R-:W-:Y:S02]  /*1520*/  UMOV UR5, 0x4017afb4 ;  /* 0x4017afb400057882 */ /* 0x000fe40000000000 */
[----:B------:R-:W-:Y:S02]  /*1530*/  DSETP.GE.AND P0, PT, |R22|, UR4, PT ;  /* 0x0000000416007e2a */ /* 0x000fe4000bf06200 */
[----:B------:R-:W-:Y:S02]  /*1540*/  DADD R30, R28, R30 ;  /* 0x000000001c1e7229 */ /* 0x000fe4000000001e */
[----:B0-----:R-:W-:Y:S02]  /*1550*/  DADD R12, -R32, 1 ;  /* 0x3ff00000200c7429 */ /* 0x001fe40000000100 */
[----:B------:R-:W-:-:S06]  /*1560*/  DFMA R36, R26, R36, 1 ;  /* 0x3ff000001a24742b */ /* 0x000fcc0000000024 */
[----:B------:R-:W-:Y:S02]  /*1570*/  DFMA R32, -R30, R32, R12 ;  /* 0x000000201e20722b */ /* 0x000fe4000000010c */
[----:B------:R-:W-:Y:S02]  /*1580*/  DMUL R12, R24, R24 ;  /* 0x00000018180c7228 */ /* 0x000fe40000000000 */
[----:B------:R-:W-:Y:S01]  /*1590*/  DFMA R30, R26, R36, 1 ;  /* 0x3ff000001a1e742b */ /* 0x000fe20000000024 */
[----:B------:R-:W-:-:S05]  /*15a0*/  FFMA R26, RZ, 1.9715566635131835938, R3 ;  /* 0x3ffc5bf8ff1a7823 */ /* 0x000fca0000000003 */
[----:B------:R-:W-:Y:S01]  /*15b0*/  FSEL R33, R33, 1.875, !P0 ;  /* 0x3ff0000021217808 */ /* 0x000fe20004000000 */
[C---:B------:R-:W-:Y:S01]  /*15c0*/  DMUL R24, R12.reuse, R24 ;  /* 0x000000180c187228 */ /* 0x040fe20000000000 */
[----:B------:R-:W-:Y:S01]  /*15d0*/  FSETP.GT.AND P2, PT, |R26|, 1.469367938527859385e-39, PT ;  /* 0x001000001a00780b */ /* 0x000fe20003f44200 */
[----:B------:R-:W-:Y:S01]  /*15e0*/  DMUL R28, R12, R12 ;  /* 0x0000000c0c1c7228 */ /* 0x000fe20000000000 */
[----:B------:R-:W-:Y:S01]  /*15f0*/  LEA R27, R20, R31, 0x14 ;  /* 0x0000001f141b7211 */ /* 0x000fe200078ea0ff */
[----:B------:R-:W-:Y:S01]  /*1600*/  IMAD.MOV.U32 R26, RZ, RZ, R30 ;  /* 0x000000ffff1a7224 */ /* 0x000fe200078e001e */
[----:B------:R-:W-:Y:S02]  /*1610*/  FSEL R22, R32, RZ, !P0 ;  /* 0x000000ff20167208 */ /* 0x000fe40004000000 */
[----:B------:R-:W-:Y:S01]  /*1620*/  LOP3.LUT R23, R33, 0x80000000, R23, 0xb8, !PT ;  /* 0x8000000021177812 */ /* 0x000fe200078eb817 */
[----:B------:R-:W-:Y:S06]  /*1630*/  @!P1 BRA `(.L_x_7) ;  /* 0x0000000000309947 */ /* 0x000fec0003800000 */
[----:B------:R-:W-:Y:S01]  /*1640*/  FSETP.GEU.AND P1, PT, |R19|, 4.2275390625, PT ;  /* 0x408748001300780b */ /* 0x000fe20003f2e200 */
[C---:B------:R-:W-:Y:S02]  /*1650*/  DADD R26, R18.reuse, +INF ;  /* 0x7ff00000121a7429 */ /* 0x040fe40000000000 */
[----:B------:R-:W-:-:S08]  /*1660*/  DSETP.GEU.AND P0, PT, R18, RZ, PT ;  /* 0x000000ff1200722a */ /* 0x000fd00003f0e000 */
[----:B------:R-:W-:Y:S02]  /*1670*/  FSEL R26, R26, RZ, P0 ;  /* 0x000000ff1a1a7208 */ /* 0x000fe40000000000 */
[----:B------:R-:W-:Y:S02]  /*1680*/  @!P1 LEA.HI R14, R20, R20, RZ, 0x1 ;  /* 0x00000014140e9211 */ /* 0x000fe400078f08ff */
[----:B------:R-:W-:Y:S02]  /*1690*/  FSEL R27, R27, RZ, P0 ;  /* 0x000000ff1b1b7208 */ /* 0x000fe40000000000 */
[----:B------:R-:W-:-:S04]  /*16a0*/  @!P1 SHF.R.S32.HI R19, RZ, 0x1, R14 ;  /* 0x00000001ff139819 */ /* 0x000fc8000001140e */
[----:B------:R-:W-:Y:S01]  /*16b0*/  @!P1 LEA R31, R19, R31, 0x14 ;  /* 0x0000001f131f9211 */ /* 0x000fe200078ea0ff */
[----:B------:R-:W-:-:S05]  /*16c0*/  @!P1 IMAD.IADD R18, R20, 0x1, -R19 ;  /* 0x0000000114129824 */ /* 0x000fca00078e0a13 */
[----:B------:R-:W-:Y:S01]  /*16d0*/  @!P1 LEA R19, R18, 0x3ff00000, 0x14 ;  /* 0x3ff0000012139811 */ /* 0x000fe200078ea0ff */
[----:B------:R-:W-:-:S06]  /*16e0*/  @!P1 IMAD.MOV.U32 R18, RZ, RZ, RZ ;  /* 0x000000ffff129224 */ /* 0x000fcc00078e00ff */
[----:B------:R-:W-:-:S11]  /*16f0*/  @!P1 DMUL R26, R30, R18 ;  /* 0x000000121e1a9228 */ /* 0x000fd60000000000 */
.L_x_7:
[----:B------:R-:W-:Y:S05]  /*1700*/  BSYNC.RECONVERGENT B0 ;  /* 0x0000000000007941 */ /* 0x000fea0003800200 */
.L_x_6:
[----:B------:R-:W-:Y:S04]  /*1710*/  BSSY.RECONVERGENT B0, `(.L_x_8) ;  /* 0x000000a000007945 */ /* 0x000fe80003800200 */
[----:B------:R-:W-:Y:S05]  /*1720*/  @P2 BRA P3, `(.L_x_9) ;  /* 0x0000000000202947 */ /* 0x000fea0001800000 */
[----:B------:R-:W-:Y:S01]  /*1730*/  IMAD.MOV.U32 R2, RZ, RZ, R16 ;  /* 0x000000ffff027224 */ /* 0x000fe200078e0010 */
[----:B------:R-:W-:Y:S01]  /*1740*/  MOV R3, R17 ;  /* 0x0000001100037202 */ /* 0x000fe20000000f00 */
[----:B------:R-:W-:Y:S01]  /*1750*/  IMAD.MOV.U32 R18, RZ, RZ, -0x6e4b1096 ;  /* 0x91b4ef6aff127424 */ /* 0x000fe200078e00ff */
[----:B------:R-:W-:Y:S01]  /*1760*/  MOV R14, 0x1790 ;  /* 0x00001790000e7802 */ /* 0x000fe20000000f00 */
[----:B------:R-:W-:-:S07]  /*1770*/  IMAD.MOV.U32 R19, RZ, RZ, 0x3ffc5bf8 ;  /* 0x3ffc5bf8ff137424 */ /* 0x000fce00078e00ff */
[----:B------:R-:W-:Y:S05]  /*1780*/  CALL.REL.NOINC `($__internal_1_$__cuda_sm20_div_rn_f64_full) ;  /* 0x0000000c00ac7944 */ /* 0x000fea0003c00000 */
[----:B------:R-:W-:Y:S01]  /*1790*/  MOV R2, R32 ;  /* 0x0000002000027202 */ /* 0x000fe20000000f00 */
[----:B------:R-:W-:-:S07]  /*17a0*/  IMAD.MOV.U32 R3, RZ, RZ, R33 ;  /* 0x000000ffff037224 */ /* 0x000fce00078e0021 */
.L_x_9:
[----:B------:R-:W-:Y:S05]  /*17b0*/  BSYNC.RECONVERGENT B0 ;  /* 0x0000000000007941 */ /* 0x000fea0003800200 */
.L_x_8:
[----:B------:R-:W-:Y:S01]  /*17c0*/  DMUL R28, R28, 3 ;  /* 0x400800001c1c7828 */ /* 0x000fe20000000000 */
[----:B------:R-:W0:Y:S01]  /*17d0*/  LDC R17, c[0x0][0x3a8] ;  /* 0x0000ea00ff117b82 */ /* 0x000e220000000800 */
[----:B------:R-:W-:Y:S01]  /*17e0*/  DADD R18, R4, R4 ;  /* 0x0000000004127229 */ /* 0x000fe20000000004 */
[----:B------:R-:W-:Y:S01]  /*17f0*/  ISETP.NE.AND P1, PT, R0, R15, PT ;  /* 0x0000000f0000720c */ /* 0x000fe20003f25270 */
[----:B------:R-:W-:Y:S01]  /*1800*/  DMUL R26, R2, R26 ;  /* 0x0000001a021a7228 */ /* 0x000fe20000000000 */
[----:B------:R-:W-:Y:S01]  /*1810*/  BSSY.RECONVERGENT B0, `(.L_x_10) ;  /* 0x0000047000007945 */ /* 0x000fe20003800200 */
[----:B------:R-:W-:-:S04]  /*1820*/  DMUL R2, R12, R24 ;  /* 0x000000180c027228 */ /* 0x000fc80000000000 */
[----:B------:R-:W-:-:S04]  /*1830*/  DFMA R18, R12, R18, R28 ;  /* 0x000000120c12722b */ /* 0x000fc8000000001c */
[----:B------:R-:W-:-:S04]  /*1840*/  DMUL R2, R2, 3 ;  /* 0x4008000002027828 */ /* 0x000fc80000000000 */
[----:B------:R-:W-:Y:S01]  /*1850*/  DMUL R18, R26, R18 ;  /* 0x000000121a127228 */ /* 0x000fe20000000000 */
[----:B0-----:R-:W-:-:S07]  /*1860*/  IMAD R14, R17, R17, RZ ;  /* 0x00000011110e7224 */ /* 0x001fce00078e02ff */
[----:B------:R-:W-:Y:S01]  /*1870*/  DFMA R2, R22, R2, -R18 ;  /* 0x000000021602722b */ /* 0x000fe20000000812 */
[----:B------:R-:W-:Y:S10]  /*1880*/  @P1 BRA `(.L_x_11) ;  /* 0x0000000000741947 */ /* 0x000ff40003800000 */
[----:B------:R-:W-:Y:S01]  /*1890*/  IMAD R21, R0, R17, R0 ;  /* 0x0000001100157224 */ /* 0x000fe200078e0200 */
[----:B------:R-:W0:Y:S03]  /*18a0*/  LDC.64 R18, c[0x0][0x388] ;  /* 0x0000e200ff127b82 */ /* 0x000e260000000a00 */
[----:B------:R-:W-:-:S05]  /*18b0*/  IMAD.IADD R29, R14, 0x1, R21 ;  /* 0x000000010e1d7824 */ /* 0x000fca00078e0215 */
[----:B------:R-:W-:-:S05]  /*18c0*/  IADD3 R31, PT, PT, R14, R29, RZ ;  /* 0x0000001d0e1f7210 */ /* 0x000fca0007ffe0ff */
[----:B------:R-:W-:-:S04]  /*18d0*/  IMAD.IADD R33, R14, 0x1, R31 ;  /* 0x000000010e217824 */ /* 0x000fc800078e021f */
[----:B------:R-:W-:-:S05]  /*18e0*/  IMAD.IADD R35, R14, 0x1, R33 ;  /* 0x000000010e237824 */ /* 0x000fca00078e0221 */
[----:B------:R-:W-:Y:S01]  /*18f0*/  IADD3 R37, PT, PT, R14, R35, RZ ;  /* 0x000000230e257210 */ /* 0x000fe20007ffe0ff */
[----:B0-----:R-:W-:-:S04]  /*1900*/  IMAD.WIDE.U32 R20, R21, 0x8, R18 ;  /* 0x0000000815147825 */ /* 0x001fc800078e0012 */
[----:B------:R-:W-:Y:S01]  /*1910*/  IMAD.IADD R39, R14, 0x1, R37 ;  /* 0x000000010e277824 */ /* 0x000fe200078e0225 */
[----:B------:R0:W-:Y:S01]  /*1920*/  STG.E.64 desc[UR8][R20.64], RZ ;  /* 0x000000ff14007986 */ /* 0x0001e2000c101b08 */
[----:B------:R-:W-:-:S04]  /*1930*/  IMAD.WIDE.U32 R28, R29, 0x8, R18 ;  /* 0x000000081d1c7825 */ /* 0x000fc800078e0012 */
[----:B------:R-:W-:Y:S01]  /*1940*/  IMAD.IADD R41, R14, 0x1, R39 ;  /* 0x000000010e297824 */ /* 0x000fe200078e0227 */
[----:B------:R1:W-:Y:S01]  /*1950*/  STG.E.64 desc[UR8][R28.64], RZ ;  /* 0x000000ff1c007986 */ /* 0x0003e2000c101b08 */
[----:B------:R-:W-:-:S03]  /*1960*/  IMAD.WIDE.U32 R30, R31, 0x8, R18 ;  /* 0x000000081f1e7825 */ /* 0x000fc600078e0012 */
[----:B------:R-:W-:Y:S01]  /*1970*/  IADD3 R43, PT, PT, R14, R41, RZ ;  /* 0x000000290e2b7210 */ /* 0x000fe20007ffe0ff */
[--C-:B------:R-:W-:Y:S01]  /*1980*/  IMAD.WIDE.U32 R32, R33, 0x8, R18.reuse ;  /* 0x0000000821207825 */ /* 0x100fe200078e0012 */
[----:B------:R2:W-:Y:S03]  /*1990*/  STG.E.64 desc[UR8][R30.64], RZ ;  /* 0x000000ff1e007986 */ /* 0x0005e6000c101b08 */
[--C-:B------:R-:W-:Y:S01]  /*19a0*/  IMAD.WIDE.U32 R34, R35, 0x8, R18.reuse ;  /* 0x0000000823227825 */ /* 0x100fe200078e0012 */
[----:B------:R2:W-:Y:S03]  /*19b0*/  STG.E.64 desc[UR8][R32.64], RZ ;  /* 0x000000ff20007986 */ /* 0x0005e6000c101b08 */
[--C-:B0-----:R-:W-:Y:S01]  /*19c0*/  IMAD.WIDE.U32 R20, R37, 0x8, R18.reuse ;  /* 0x0000000825147825 */ /* 0x101fe200078e0012 */
[----:B------:R2:W-:Y:S03]  /*19d0*/  STG.E.64 desc[UR8][R34.64], RZ ;  /* 0x000000ff22007986 */ /* 0x0005e6000c101b08 */
[--C-:B------:R-:W-:Y:S01]  /*19e0*/  IMAD.WIDE.U32 R36, R39, 0x8, R18.reuse ;  /* 0x0000000827247825 */ /* 0x100fe200078e0012 */
[----:B------:R2:W-:Y:S03]  /*19f0*/  STG.E.64 desc[UR8][R20.64], RZ ;  /* 0x000000ff14007986 */ /* 0x0005e6000c101b08 */
[--C-:B-1----:R-:W-:Y:S01]  /*1a00*/  IMAD.WIDE.U32 R28, R41, 0x8, R18.reuse ;  /* 0x00000008291c7825 */ /* 0x102fe200078e0012 */
[----:B------:R2:W-:Y:S03]  /*1a10*/  STG.E.64 desc[UR8][R36.64], RZ ;  /* 0x000000ff24007986 */ /* 0x0005e6000c101b08 */
[----:B------:R-:W-:Y:S01]  /*1a20*/  IMAD.WIDE.U32 R18, R43, 0x8, R18 ;  /* 0x000000082b127825 */ /* 0x000fe200078e0012 */
[----:B------:R2:W-:Y:S04]  /*1a30*/  STG.E.64 desc[UR8][R28.64], RZ ;  /* 0x000000ff1c007986 */ /* 0x0005e8000c101b08 */
[----:B------:R2:W-:Y:S01]  /*1a40*/  STG.E.64 desc[UR8][R18.64], RZ ;  /* 0x000000ff12007986 */ /* 0x0005e2000c101b08 */
[----:B------:R-:W-:Y:S05]  /*1a50*/  BRA `(.L_x_12) ;  /* 0x0000000000887947 */ /* 0x000fea0003800000 */
.L_x_11:
[----:B------:R-:W0:Y:S01]  /*1a60*/  LDC.64 R30, c[0x0][0x388] ;  /* 0x0000e200ff1e7b82 */ /* 0x000e220000000a00 */
[----:B------:R-:W-:Y:S01]  /*1a70*/  DMUL R18, R24, R22 ;  /* 0x0000001618127228 */ /* 0x000fe20000000000 */
[----:B------:R-:W-:Y:S01]  /*1a80*/  IMAD R33, R0, R17, R15 ;  /* 0x0000001100217224 */ /* 0x000fe200078e020f */
[C---:B------:R-:W-:Y:S02]  /*1a90*/  DMUL R20, R10.reuse, R10 ;  /* 0x0000000a0a147228 */ /* 0x040fe40000000000 */
[----:B------:R-:W-:Y:S02]  /*1aa0*/  DMUL R36, R10, R6 ;  /* 0x000000060a247228 */ /* 0x000fe40000000000 */
[----:B------:R-:W-:Y:S02]  /*1ab0*/  DMUL R40, R8, R8 ;  /* 0x0000000808287228 */ /* 0x000fe40000000000 */
[----:B------:R-:W-:-:S08]  /*1ac0*/  DFMA R18, R12, R26, -R18 ;  /* 0x0000001a0c12722b */ /* 0x000fd00000000812 */
[--C-:B------:R-:W-:Y:S02]  /*1ad0*/  DFMA R28, R2, R20, R18.reuse ;  /* 0x00000014021c722b */ /* 0x100fe40000000012 */
[----:B------:R-:W-:Y:S02]  /*1ae0*/  DMUL R20, R10, R8 ;  /* 0x000000080a147228 */ /* 0x000fe40000000000 */
[----:B------:R-:W-:Y:S01]  /*1af0*/  DFMA R40, R2, R40, R18 ;  /* 0x000000280228722b */ /* 0x000fe20000000012 */
[----:B0-----:R-:W-:-:S05]  /*1b00*/  IMAD.WIDE R30, R33, 0x8, R30 ;  /* 0x00000008211e7825 */ /* 0x001fca00078e021e */
[C---:B------:R-:W-:Y:S02]  /*1b10*/  DMUL R32, R2.reuse, R20 ;  /* 0x0000001402207228 */ /* 0x040fe40000000000 */
[----:B------:R-:W-:Y:S01]  /*1b20*/  DMUL R20, R2, R36 ;  /* 0x0000002402147228 */ /* 0x000fe20000000000 */
[C---:B------:R-:W-:Y:S01]  /*1b30*/  IMAD.WIDE.U32 R34, R14.reuse, 0x8, R30 ;  /* 0x000000080e227825 */ /* 0x040fe200078e001e */
[----:B------:R0:W-:Y:S04]  /*1b40*/  STG.E.64 desc[UR8][R30.64], R28 ;  /* 0x0000001c1e007986 */ /* 0x0001e8000c101b08 */
[----:B------:R-:W-:Y:S01]  /*1b50*/  STG.E.64 desc[UR8][R34.64], R32 ;  /* 0x0000002022007986 */ /* 0x000fe2000c101b08 */
[----:B------:R-:W-:-:S05]  /*1b60*/  IMAD.WIDE.U32 R36, R14, 0x8, R34 ;  /* 0x000000080e247825 */ /* 0x000fca00078e0022 */
[----:B------:R1:W-:Y:S01]  /*1b70*/  STG.E.64 desc[UR8][R36.64], R20 ;  /* 0x0000001424007986 */ /* 0x0003e2000c101b08 */
[----:B------:R-:W-:Y:S01]  /*1b80*/  IMAD.WIDE.U32 R38, R14, 0x8, R36 ;  /* 0x000000080e267825 */ /* 0x000fe200078e0024 */
[----:B0-----:R-:W-:-:S04]  /*1b90*/  DMUL R28, R8, R6 ;  /* 0x00000006081c7228 */ /* 0x001fc80000000000 */
[----:B------:R0:W-:Y:S01]  /*1ba0*/  STG.E.64 desc[UR8][R38.64], R32 ;  /* 0x0000002026007986 */ /* 0x0001e2000c101b08 */
[----:B------:R-:W-:-:S03]  /*1bb0*/  IMAD.WIDE.U32 R30, R14, 0x8, R38 ;  /* 0x000000080e1e7825 */ /* 0x000fc600078e0026 */
[----:B------:R-:W-:Y:S01]  /*1bc0*/  DMUL R28, R2, R28 ;  /* 0x0000001c021c7228 */ /* 0x000fe20000000000 */
[C---:B------:R-:W-:Y:S01]  /*1bd0*/  IMAD.WIDE.U32 R42, R14.reuse, 0x8, R30 ;  /* 0x000000080e2a7825 */ /* 0x040fe200078e001e */
[----:B-1----:R-:W-:Y:S01]  /*1be0*/  DMUL R36, R6, R6 ;  /* 0x0000000606247228 */ /* 0x002fe20000000000 */
[----:B------:R1:W-:Y:S02]  /*1bf0*/  STG.E.64 desc[UR8][R30.64], R40 ;  /* 0x000000281e007986 */ /* 0x0003e4000c101b08 */
[C---:B------:R-:W-:Y:S02]  /*1c00*/  IMAD.WIDE.U32 R34, R14.reuse, 0x8, R42 ;  /* 0x000000080e227825 */ /* 0x040fe400078e002a */
[----:B------:R1:W-:Y:S03]  /*1c10*/  STG.E.64 desc[UR8][R42.64], R28 ;  /* 0x0000001c2a007986 */ /* 0x0003e6000c101b08 */
[----:B------:R-:W-:Y:S01]  /*1c20*/  DFMA R36, R2, R36, R18 ;  /* 0x000000240224722b */ /* 0x000fe20000000012 */
[----:B------:R1:W-:Y:S01]  /*1c30*/  STG.E.64 desc[UR8][R34.64], R20 ;  /* 0x0000001422007986 */ /* 0x0003e2000c101b08 */
[----:B0-----:R-:W-:-:S05]  /*1c40*/  IMAD.WIDE.U32 R32, R14, 0x8, R34 ;  /* 0x000000080e207825 */ /* 0x001fca00078e0022 */
[----:B------:R1:W-:Y:S01]  /*1c50*/  STG.E.64 desc[UR8][R32.64], R28 ;  /* 0x0000001c20007986 */ /* 0x0003e2000c101b08 */
[----:B------:R-:W-:-:S05]  /*1c60*/  IMAD.WIDE.U32 R18, R14, 0x8, R32 ;  /* 0x000000080e127825 */ /* 0x000fca00078e0020 */
[----:B------:R1:W-:Y:S02]  /*1c70*/  STG.E.64 desc[UR8][R18.64], R36 ;  /* 0x0000002412007986 */ /* 0x0003e4000c101b08 */
.L_x_12:
[----:B------:R-:W-:Y:S05]  /*1c80*/  BSYNC.RECONVERGENT B0 ;  /* 0x0000000000007941 */ /* 0x000fea0003800200 */
.L_x_10:
[----:B------:R-:W0:Y:S02]  /*1c90*/  LDCU.64 UR4, c[0x0][0x380] ;  /* 0x00007000ff0477ac */ /* 0x000e240008000a00 */
[----:B0-----:R-:W-:-:S04]  /*1ca0*/  ISETP.NE.U32.AND P0, PT, RZ, UR4, PT ;  /* 0x00000004ff007c0c */ /* 0x001fc8000bf05070 */
[----:B------:R-:W-:-:S13]  /*1cb0*/  ISETP.NE.AND.EX P0, PT, RZ, UR5, PT, P0 ;  /* 0x00000005ff007c0c */ /* 0x000fda000bf05300 */
[----:B------:R-:W-:Y:S05]  /*1cc0*/  @!P0 EXIT ;  /* 0x000000000000894d */ /* 0x000fea0003800000 */
[----:B-12---:R-:W0:Y:S01]  /*1cd0*/  LDC.64 R32, c[0x0][0x398] ;  /* 0x0000e600ff207b82 */ /* 0x006e220000000a00 */
[----:B------:R-:W-:-:S04]  /*1ce0*/  IMAD R19, R15, 0x3, RZ ;  /* 0x000000030f137824 */ /* 0x000fc800078e02ff */
[----:B0-----:R-:W-:-:S05]  /*1cf0*/  IMAD.WIDE.U32 R32, R19, 0x8, R32 ;  /* 0x0000000813207825 */ /* 0x001fca00078e0020 */
[----:B------:R-:W2:Y:S04]  /*1d00*/  LDG.E.64 R28, desc[UR8][R32.64] ;  /* 0x00000008201c7981 */ /* 0x000ea8000c1e1b00 */
[----:B------:R-:W3:Y:S04]  /*1d10*/  LDG.E.64 R18, desc[UR8][R32.64+0x8] ;  /* 0x0000080820127981 */ /* 0x000ee8000c1e1b00 */
[----:B------:R-:W4:Y:S01]  /*1d20*/  LDG.E.64 R20, desc[UR8][R32.64+0x10] ;  /* 0x0000100820147981 */ /* 0x000f22000c1e1b00 */
[----:B------:R-:W-:Y:S02]  /*1d30*/  DMUL R30, R12, R12 ;  /* 0x0000000c0c1e7228 */ /* 0x000fe40000000000 */
[----:B------:R-:W-:-:S02]  /*1d40*/  DMUL R36, R4, 10 ;  /* 0x4024000004247828 */ /* 0x000fc40000000000 */
[----:B------:R-:W-:-:S04]  /*1d50*/  DMUL R4, R4, R4 ;  /* 0x0000000404047228 */ /* 0x000fc80000000000 */
[-C--:B------:R-:W-:Y:S02]  /*1d60*/  DMUL R34, R12, R30.reuse ;  /* 0x0000001e0c227228 */ /* 0x080fe40000000000 */
[----:B------:R-:W-:Y:S02]  /*1d70*/  DMUL R24, R24, R30 ;  /* 0x0000001e18187228 */ /* 0x000fe40000000000 */
[----:B------:R-:W-:-:S04]  /*1d80*/  DMUL R4, R4, 4 ;  /* 0x4010000004047828 */ /* 0x000fc80000000000 */
[----:B------:R-:W-:Y:S02]  /*1d90*/  DMUL R34, R34, 15 ;  /* 0x402e000022227828 */ /* 0x000fe40000000000 */
[----:B------:R-:W-:-:S06]  /*1da0*/  DMUL R24, R24, 15 ;  /* 0x402e000018187828 */ /* 0x000fcc0000000000 */
[----:B------:R-:W-:-:S08]  /*1db0*/  DFMA R34, R36, R30, R34 ;  /* 0x0000001e2422722b */ /* 0x000fd00000000022 */
[----:B------:R-:W-:-:S08]  /*1dc0*/  DFMA R34, R12, R4, R34 ;  /* 0x000000040c22722b */ /* 0x000fd00000000022 */
[----:B------:R-:W-:Y:S02]  /*1dd0*/  DMUL R34, R26, R34 ;  /* 0x000000221a227228 */ /* 0x000fe40000000000 */
[----:B--2---:R-:W-:Y:S02]  /*1de0*/  DMUL R4, R10, R28 ;  /* 0x0000001c0a047228 */ /* 0x004fe40000000000 */
[----:B---3--:R-:W-:-:S08]  /*1df0*/  DMUL R12, R8, R18 ;  /* 0x00000012080c7228 */ /* 0x008fd00000000000 */
[----:B------:R-:W-:Y:S02]  /*1e00*/  DADD R12, R4, R12 ;  /* 0x00000000040c7229 */ /* 0x000fe4000000000c */
[----:B----4-:R-:W-:Y:S01]  /*1e10*/  DMUL R4, R6, R20 ;  /* 0x0000001406047228 */ /* 0x010fe20000000000 */
[----:B------:R-:W-:Y:S10]  /*1e20*/  @P1 BRA `(.L_x_13) ;  /* 0x0000000000741947 */ /* 0x000ff40003800000 */
[----:B------:R-:W-:Y:S01]  /*1e30*/  IMAD R3, R0, R17, R0 ;  /* 0x0000001100037224 */ /* 0x000fe200078e0200 */
[----:B------:R-:W0:Y:S03]  /*1e40*/  LDC.64 R18, c[0x0][0x380] ;  /* 0x0000e000ff127b82 */ /* 0x000e260000000a00 */
[----:B------:R-:W-:-:S04]  /*1e50*/  IMAD.IADD R5, R14, 0x1, R3 ;  /* 0x000000010e057824 */ /* 0x000fc800078e0203 */
[----:B------:R-:W-:-:S05]  /*1e60*/  IMAD.IADD R7, R14, 0x1, R5 ;  /* 0x000000010e077824 */ /* 0x000fca00078e0205 */
[----:B------:R-:W-:-:S05]  /*1e70*/  IADD3 R9, PT, PT, R14, R7, RZ ;  /* 0x000000070e097210 */ /* 0x000fca0007ffe0ff */
[----:B------:R-:W-:-:S04]  /*1e80*/  IMAD.IADD R11, R14, 0x1, R9 ;  /* 0x000000010e0b7824 */ /* 0x000fc800078e0209 */
[----:B------:R-:W-:Y:S02]  /*1e90*/  IMAD.IADD R13, R14, 0x1, R11 ;  /* 0x000000010e0d7824 */ /* 0x000fe400078e020b */
[----:B0-----:R-:W-:-:S03]  /*1ea0*/  IMAD.WIDE.U32 R2, R3, 0x8, R18 ;  /* 0x0000000803027825 */ /* 0x001fc600078e0012 */
[C---:B------:R-:W-:Y:S01]  /*1eb0*/  IADD3 R15, PT, PT, R14.reuse, R13, RZ ;  /* 0x0000000d0e0f7210 */ /* 0x040fe20007ffe0ff */
[----:B------:R-:W-:Y:S01]  /*1ec0*/  IMAD.WIDE.U32 R4, R5, 0x8, R18 ;  /* 0x0000000805047825 */ /* 0x000fe200078e0012 */
[----:B------:R-:W-:Y:S03]  /*1ed0*/  STG.E.64 desc[UR8][R2.64], RZ ;  /* 0x000000ff02007986 */ /* 0x000fe6000c101b08 */
[----:B------:R-:W-:Y:S01]  /*1ee0*/  IMAD.IADD R17, R14, 0x1, R15 ;  /* 0x000000010e117824 */ /* 0x000fe200078e020f */
[----:B------:R-:W-:Y:S01]  /*1ef0*/  STG.E.64 desc[UR8][R4.64], RZ ;  /* 0x000000ff04007986 */ /* 0x000fe2000c101b08 */
[----:B------:R-:W-:-:S04]  /*1f00*/  IMAD.WIDE.U32 R6, R7, 0x8, R18 ;  /* 0x0000000807067825 */ /* 0x000fc800078e0012 */
[----:B------:R-:W-:Y:S01]  /*1f10*/  IMAD.WIDE.U32 R8, R9, 0x8, R18 ;  /* 0x0000000809087825 */ /* 0x000fe200078e0012 */
[----:B------:R-:W-:Y:S03]  /*1f20*/  STG.E.64 desc[UR8][R6.64], RZ ;  /* 0x000000ff06007986 */ /* 0x000fe6000c101b08 */
[----:B------:R-:W-:Y:S01]  /*1f30*/  IMAD.IADD R21, R14, 0x1, R17 ;  /* 0x000000010e157824 */ /* 0x000fe200078e0211 */
[----:B------:R-:W-:Y:S01]  /*1f40*/  STG.E.64 desc[UR8][R8.64], RZ ;  /* 0x000000ff08007986 */ /* 0x000fe2000c101b08 */
[----:B------:R-:W-:-:S04]  /*1f50*/  IMAD.WIDE.U32 R10, R11, 0x8, R18 ;  /* 0x000000080b0a7825 */ /* 0x000fc800078e0012 */
[--C-:B------:R-:W-:Y:S01]  /*1f60*/  IMAD.WIDE.U32 R12, R13, 0x8, R18.reuse ;  /* 0x000000080d0c7825 */ /* 0x100fe200078e0012 */
[----:B------:R-:W-:Y:S03]  /*1f70*/  STG.E.64 desc[UR8][R10.64], RZ ;  /* 0x000000ff0a007986 */ /* 0x000fe6000c101b08 */
[--C-:B------:R-:W-:Y:S01]  /*1f80*/  IMAD.WIDE.U32 R14, R15, 0x8, R18.reuse ;  /* 0x000000080f0e7825 */ /* 0x100fe200078e0012 */
[----:B------:R-:W-:Y:S03]  /*1f90*/  STG.E.64 desc[UR8][R12.64], RZ ;  /* 0x000000ff0c007986 */ /* 0x000fe6000c101b08 */
[--C-:B------:R-:W-:Y:S01]  /*1fa0*/  IMAD.WIDE.U32 R16, R17, 0x8, R18.reuse ;  /* 0x0000000811107825 */ /* 0x100fe200078e0012 */
[----:B------:R-:W-:Y:S03]  /*1fb0*/  STG.E.64 desc[UR8][R14.64], RZ ;  /* 0x000000ff0e007986 */ /* 0x000fe6000c101b08 */
[----:B------:R-:W-:Y:S01]  /*1fc0*/  IMAD.WIDE.U32 R18, R21, 0x8, R18 ;  /* 0x0000000815127825 */ /* 0x000fe200078e0012 */
[----:B------:R-:W-:Y:S04]  /*1fd0*/  STG.E.64 desc[UR8][R16.64], RZ ;  /* 0x000000ff10007986 */ /* 0x000fe8000c101b08 */
[----:B------:R-:W-:Y:S01]  /*1fe0*/  STG.E.64 desc[UR8][R18.64], RZ ;  /* 0x000000ff12007986 */ /* 0x000fe2000c101b08 */
[----:B------:R-:W-:Y:S05]  /*1ff0*/  EXIT ;  /* 0x000000000000794d */ /* 0x000fea0003800000 */
.L_x_13:
[----:B------:R-:W-:Y:S01]  /*2000*/  DMUL R30, R10, R28 ;  /* 0x0000001c0a1e7228 */ /* 0x000fe20000000000 */
[----:B------:R-:W0:Y:S01]  /*2010*/  LDC.64 R26, c[0x0][0x380] ;  /* 0x0000e000ff1a7b82 */ /* 0x000e220000000a00 */
[----:B------:R-:W-:Y:S02]  /*2020*/  DADD R12, R12, R4 ;  /* 0x000000000c0c7229 */ /* 0x000fe40000000004 */
[----:B------:R-:W-:Y:S02]  /*2030*/  DFMA R22, R22, R24, -R34 ;  /* 0x000000181616722b */ /* 0x000fe40000000822 */
[-C--:B------:R-:W-:Y:S02]  /*2040*/  DMUL R24, R10, R18.reuse ;  /* 0x000000120a187228 */ /* 0x080fe40000000000 */
[----:B------:R-:W-:Y:S02]  /*2050*/  DADD R4, R30, R30 ;  /* 0x000000001e047229 */ /* 0x000fe4000000001e */
[----:B------:R-:W-:-:S02]  /*2060*/  DMUL R38, R8, R18 ;  /* 0x0000001208267228 */ /* 0x000fc40000000000 */
[----:B------:R-:W-:Y:S02]  /*2070*/  DMUL R22, R12, R22 ;  /* 0x000000160c167228 */ /* 0x000fe40000000000 */
[----:B------:R-:W-:Y:S02]  /*2080*/  DFMA R32, R8, R28, R24 ;  /* 0x0000001c0820722b */ /* 0x000fe40000000018 */
[----:B------:R-:W-:Y:S02]  /*2090*/  DADD R4, R12, R4 ;  /* 0x000000000c047229 */ /* 0x000fe40000000004 */
[-C--:B------:R-:W-:Y:S02]  /*20a0*/  DMUL R42, R6, R20.reuse ;  /* 0x00000014062a7228 */ /* 0x080fe40000000000 */
[----:B------:R-:W-:Y:S02]  /*20b0*/  DMUL R40, R8, R20 ;  /* 0x0000001408287228 */ /* 0x000fe40000000000 */
[----:B------:R-:W-:-:S02]  /*20c0*/  DADD R38, R38, R38 ;  /* 0x0000000026267229 */ /* 0x000fc40000000026 */
[C---:B------:R-:W-:Y:S02]  /*20d0*/  DMUL R30, R2.reuse, R4 ;  /* 0x00000004021e7228 */ /* 0x040fe40000000000 */
[----:B------:R-:W-:Y:S01]  /*20e0*/  DMUL R4, R2, R32 ;  /* 0x0000002002047228 */ /* 0x000fe20000000000 */
[----:B------:R-:W-:Y:S01]  /*20f0*/  IMAD R33, R0, R17, R15 ;  /* 0x0000001100217224 */ /* 0x000fe200078e020f */
[C---:B------:R-:W-:Y:S02]  /*2100*/  DMUL R16, R10.reuse, R20 ;  /* 0x000000140a107228 */ /* 0x040fe40000000000 */
[----:B------:R-:W-:Y:S01]  /*2110*/  DMUL R24, R10, R22 ;  /* 0x000000160a187228 */ /* 0x000fe20000000000 */
[----:B0-----:R-:W-:Y:S01]  /*2120*/  IMAD.WIDE R32, R33, 0x8, R26 ;  /* 0x0000000821207825 */ /* 0x001fe200078e021a */
[----:B------:R-:W-:Y:S02]  /*2130*/  DADD R42, R42, R42 ;  /* 0x000000002a2a7229 */ /* 0x000fe4000000002a */
[----:B------:R-:W-:-:S02]  /*2140*/  DFMA R40, R6, R18, R40 ;  /* 0x000000120628722b */ /* 0x000fc40000000028 */
[----:B------:R-:W-:Y:S01]  /*2150*/  DFMA R16, R6, R28, R16 ;  /* 0x0000001c0610722b */ /* 0x000fe20000000010 */
[C---:B------:R-:W-:Y:S01]  /*2160*/  IMAD.WIDE.U32 R28, R14.reuse, 0x8, R32 ;  /* 0x000000080e1c7825 */ /* 0x040fe200078e0020 */
[----:B------:R-:W-:Y:S02]  /*2170*/  DADD R38, R12, R38 ;  /* 0x000000000c267229 */ /* 0x000fe40000000026 */
[-C--:B------:R-:W-:Y:S02]  /*2180*/  DFMA R30, R10, R24.reuse, -R30 ;  /* 0x000000180a1e722b */ /* 0x080fe4000000081e */
[----:B------:R-:W-:Y:S01]  /*2190*/  DFMA R34, R8, R24, -R4 ;  /* 0x000000180822722b */ /* 0x000fe20000000804 */
[C---:B------:R-:W-:Y:S01]  /*21a0*/  IMAD.WIDE.U32 R26, R14.reuse, 0x8, R28 ;  /* 0x000000080e1a7825 */ /* 0x040fe200078e001c */
[----:B------:R-:W-:Y:S02]  /*21b0*/  DMUL R16, R2, R16 ;  /* 0x0000001002107228 */ /* 0x000fe40000000000 */
[----:B------:R-:W-:Y:S01]  /*21c0*/  DADD R42, R12, R42 ;  /* 0x000000000c2a7229 */ /* 0x000fe2000000002a */
[----:B------:R-:W-:Y:S01]  /*21d0*/  STG.E.64 desc[UR8][R32.64], R30 ;  /* 0x0000001e20007986 */ /* 0x000fe2000c101b08 */
[C---:B------:R-:W-:Y:S01]  /*21e0*/  DMUL R38, R2.reuse, R38 ;  /* 0x0000002602267228 */ /* 0x040fe20000000000 */
[----:B------:R-:W-:Y:S01]  /*21f0*/  IMAD.WIDE.U32 R20, R14, 0x8, R26 ;  /* 0x000000080e147825 */ /* 0x000fe200078e001a */
[----:B------:R-:W-:Y:S01]  /*2200*/  DMUL R40, R2, R40 ;  /* 0x0000002802287228 */ /* 0x000fe20000000000 */
[----:B------:R0:W-:Y:S01]  /*2210*/  STG.E.64 desc[UR8][R28.64], R34 ;  /* 0x000000221c007986 */ /* 0x0001e2000c101b08 */
[----:B------:R-:W-:-:S02]  /*2220*/  DFMA R36, R6, R24, -R16 ;  /* 0x000000180624722b */ /* 0x000fc40000000810 */
[-C--:B------:R-:W-:Y:S01]  /*2230*/  DMUL R24, R8, R22.reuse ;  /* 0x0000001608187228 */ /* 0x080fe20000000000 */
[C---:B------:R-:W-:Y:S01]  /*2240*/  IMAD.WIDE.U32 R18, R14.reuse, 0x8, R20 ;  /* 0x000000080e127825 */ /* 0x040fe200078e0014 */
[----:B------:R-:W-:Y:S02]  /*2250*/  DMUL R22, R6, R22 ;  /* 0x0000001606167228 */ /* 0x000fe40000000000 */
[----:B------:R-:W-:Y:S01]  /*2260*/  DMUL R42, R2, R42 ;  /* 0x0000002a022a7228 */ /* 0x000fe20000000000 */
[----:B------:R-:W-:Y:S01]  /*2270*/  STG.E.64 desc[UR8][R26.64], R36 ;  /* 0x000000241a007986 */ /* 0x000fe2000c101b08 */
[----:B------:R-:W-:Y:S02]  /*2280*/  IMAD.WIDE.U32 R12, R14, 0x8, R18 ;  /* 0x000000080e0c7825 */ /* 0x000fe400078e0012 */
[-C--:B------:R-:W-:Y:S02]  /*2290*/  DFMA R4, R10, R24.reuse, -R4 ;  /* 0x000000180a04722b */ /* 0x080fe40000000804 */
[----:B------:R-:W-:-:S02]  /*22a0*/  DFMA R38, R8, R24, -R38 ;  /* 0x000000180826722b */ /* 0x000fc40000000826 */
[----:B------:R-:W-:Y:S01]  /*22b0*/  DFMA R24, R6, R24, -R40 ;  /* 0x000000180618722b */ /* 0x000fe20000000828 */
[C---:B0-----:R-:W-:Y:S01]  /*22c0*/  IMAD.WIDE.U32 R28, R14.reuse, 0x8, R12 ;  /* 0x000000080e1c7825 */ /* 0x041fe200078e000c */
[-C--:B------:R-:W-:Y:S01]  /*22d0*/  DFMA R10, R10, R22.reuse, -R16 ;  /* 0x000000160a0a722b */ /* 0x080fe20000000810 */
[----:B------:R-:W-:Y:S01]  /*22e0*/  STG.E.64 desc[UR8][R20.64], R4 ;  /* 0x0000000414007986 */ /* 0x000fe2000c101b08 */
[-C--:B------:R-:W-:Y:S02]  /*22f0*/  DFMA R8, R8, R22.reuse, -R40 ;  /* 0x000000160808722b */ /* 0x080fe40000000828 */
[----:B------:R-:W-:Y:S01]  /*2300*/  DFMA R42, R6, R22, -R42 ;  /* 0x00000016062a722b */ /* 0x000fe2000000082a */
[C---:B------:R-:W-:Y:S01]  /*2310*/  IMAD.WIDE.U32 R2, R14.reuse, 0x8, R28 ;  /* 0x000000080e027825 */ /* 0x040fe200078e001c */
[----:B------:R-:W-:Y:S04]  /*2320*/  STG.E.64 desc[UR8][R18.64], R38 ;  /* 0x0000002612007986 */ /* 0x000fe8000c101b08 */
[----:B------:R-:W-:Y:S01]  /*2330*/  STG.E.64 desc[UR8][R12.64], R24 ;  /* 0x000000180c007986 */ /* 0x000fe2000c101b08 */
[----:B------:R-:W-:-:S03]  /*2340*/  IMAD.WIDE.U32 R14, R14, 0x8, R2 ;  /* 0x000000080e0e7825 */ /* 0x000fc600078e0002 */
[----:B------:R-:W-:Y:S04]  /*2350*/  STG.E.64 desc[UR8][R28.64], R10 ;  /* 0x0000000a1c007986 */ /* 0x000fe8000c101b08 */
[----:B------:R-:W-:Y:S04]  /*2360*/  STG.E.64 desc[UR8][R2.64], R8 ;  /* 0x0000000802007986 */ /* 0x000fe8000c101b08 */
[----:B------:R-:W-:Y:S01]  /*2370*/  STG.E.64 desc[UR8][R14.64], R42 ;  /* 0x0000002a0e007986 */ /* 0x000fe2000c101b08 */
[----:B------:R-:W-:Y:S05]  /*2380*/  EXIT ;  /* 0x000000000000794d */ /* 0x000fea0003800000 */
        .weak           $__internal_0_$__cuda_sm20_dblrcp_rn_slowpath_v3
        .type           $__internal_0_$__cuda_sm20_dblrcp_rn_slowpath_v3,@function
        .size           $__internal_0_$__cuda_sm20_dblrcp_rn_slowpath_v3,($__internal_1_$__cuda_sm20_div_rn_f64_full - $__internal_0_$__cuda_sm20_dblrcp_rn_slowpath_v3)
$__internal_0_$__cuda_sm20_dblrcp_rn_slowpath_v3:
[----:B------:R-:W-:Y:S01]  /*2390*/  MOV R12, R22 ;  /* 0x00000016000c7202 */ /* 0x000fe20000000f00 */
[----:B------:R-:W-:Y:S01]  /*23a0*/  IMAD.MOV.U32 R13, RZ, RZ, R23 ;  /* 0x000000ffff0d7224 */ /* 0x000fe200078e0017 */
[----:B------:R-:W-:Y:S05]  /*23b0*/  BSSY.RECONVERGENT B1, `(.L_x_14) ;  /* 0x0000024000017945 */ /* 0x000fea0003800200 */
[----:B------:R-:W-:-:S14]  /*23c0*/  DSETP.GTU.AND P0, PT, |R12|, +INF , PT ;  /* 0x7ff000000c00742a */ /* 0x000fdc0003f0c200 */
[----:B------:R-:W-:Y:S05]  /*23d0*/  @P0 BRA `(.L_x_15) ;  /* 0x00000000007c0947 */ /* 0x000fea0003800000 */
[----:B------:R-:W-:-:S05]  /*23e0*/  LOP3.LUT R3, R23, 0x7fffffff, RZ, 0xc0, !PT ;  /* 0x7fffffff17037812 */ /* 0x000fca00078ec0ff */
[----:B------:R-:W-:-:S05]  /*23f0*/  VIADD R14, R3, 0xffffffff ;  /* 0xffffffff030e7836 */ /* 0x000fca0000000000 */
[----:B------:R-:W-:-:S13]  /*2400*/  ISETP.GE.U32.AND P0, PT, R14, 0x7fefffff, PT ;  /* 0x7fefffff0e00780c */ /* 0x000fda0003f06070 */
[----:B------:R-:W-:Y:S02]  /*2410*/  @P0 LOP3.LUT R17, R13, 0x7ff00000, RZ, 0x3c, !PT ;  /* 0x7ff000000d110812 */ /* 0x000fe400078e3cff */
[----:B------:R-:W-:Y:S01]  /*2420*/  @P0 MOV R16, RZ ;  /* 0x000000ff00100202 */ /* 0x000fe20000000f00 */
[----:B------:R-:W-:Y:S06]  /*2430*/  @P0 BRA `(.L_x_16) ;  /* 0x00000000006c0947 */ /* 0x000fec0003800000 */
[----:B------:R-:W-:-:S13]  /*2440*/  ISETP.GE.U32.AND P0, PT, R3, 0x1000001, PT ;  /* 0x010000010300780c */ /* 0x000fda0003f06070 */
[----:B------:R-:W-:Y:S05]  /*2450*/  @!P0 BRA `(.L_x_17) ;  /* 0x0000000000348947 */ /* 0x000fea0003800000 */
[----:B------:R-:W-:Y:S02]  /*2460*/  VIADD R17, R13, 0xc0200000 ;  /* 0xc02000000d117836 */ /* 0x000fe40000000000 */
[----:B------:R-:W-:Y:S02]  /*2470*/  IMAD.MOV.U32 R16, RZ, RZ, R12 ;  /* 0x000000ffff107224 */ /* 0x000fe400078e000c */
[----:B------:R-:W0:Y:S04]  /*2480*/  MUFU.RCP64H R19, R17 ;  /* 0x0000001100137308 */ /* 0x000e280000001800 */
[----:B0-----:R-:W-:-:S08]  /*2490*/  DFMA R20, -R16, R18, 1 ;  /* 0x3ff000001014742b */ /* 0x001fd00000000112 */
[----:B------:R-:W-:-:S08]  /*24a0*/  DFMA R20, R20, R20, R20 ;  /* 0x000000141414722b */ /* 0x000fd00000000014 */
[----:B------:R-:W-:-:S08]  /*24b0*/  DFMA R20, R18, R20, R18 ;  /* 0x000000141214722b */ /* 0x000fd00000000012 */
[----:B------:R-:W-:-:S08]  /*24c0*/  DFMA R18, -R16, R20, 1 ;  /* 0x3ff000001012742b */ /* 0x000fd00000000114 */
[----:B------:R-:W-:-:S08]  /*24d0*/  DFMA R18, R20, R18, R20 ;  /* 0x000000121412722b */ /* 0x000fd00000000014 */
[----:B------:R-:W-:-:S08]  /*24e0*/  DMUL R18, R18, 2.2250738585072013831e-308 ;  /* 0x0010000012127828 */ /* 0x000fd00000000000 */
[----:B------:R-:W-:-:S08]  /*24f0*/  DFMA R12, -R12, R18, 1 ;  /* 0x3ff000000c0c742b */ /* 0x000fd00000000112 */
[----:B------:R-:W-:-:S08]  /*2500*/  DFMA R12, R12, R12, R12 ;  /* 0x0000000c0c0c722b */ /* 0x000fd0000000000c */
[----:B------:R-:W-:Y:S01]  /*2510*/  DFMA R16, R18, R12, R18 ;  /* 0x0000000c1210722b */ /* 0x000fe20000000012 */
[----:B------:R-:W-:Y:S10]  /*2520*/  BRA `(.L_x_16) ;  /* 0x0000000000307947 */ /* 0x000ff40003800000 */
.L_x_17:
[----:B------:R-:W-:Y:S01]  /*2530*/  DMUL R12, R12, 8.11296384146066816958e+31 ;  /* 0x469000000c0c7828 */ /* 0x000fe20000000000 */
[----:B------:R-:W-:-:S05]  /*2540*/  MOV R16, R18 ;  /* 0x0000001200107202 */ /* 0x000fca0000000f00 */
[----:B------:R-:W0:Y:S02]  /*2550*/  MUFU.RCP64H R17, R13 ;  /* 0x0000000d00117308 */ /* 0x000e240000001800 */
[----:B0-----:R-:W-:-:S08]  /*2560*/  DFMA R18, -R12, R16, 1 ;  /* 0x3ff000000c12742b */ /* 0x001fd00000000110 */
[----:B------:R-:W-:-:S08]  /*2570*/  DFMA R18, R18, R18, R18 ;  /* 0x000000121212722b */ /* 0x000fd00000000012 */
[----:B------:R-:W-:-:S08]  /*2580*/  DFMA R18, R16, R18, R16 ;  /* 0x000000121012722b */ /* 0x000fd00000000010 */
[----:B------:R-:W-:-:S08]  /*2590*/  DFMA R16, -R12, R18, 1 ;  /* 0x3ff000000c10742b */ /* 0x000fd00000000112 */
[----:B------:R-:W-:-:S08]  /*25a0*/  DFMA R16, R18, R16, R18 ;  /* 0x000000101210722b */ /* 0x000fd00000000012 */
[----:B------:R-:W-:Y:S01]  /*25b0*/  DMUL R16, R16, 8.11296384146066816958e+31 ;  /* 0x4690000010107828 */ /* 0x000fe20000000000 */
[----:B------:R-:W-:Y:S10]  /*25c0*/  BRA `(.L_x_16) ;  /* 0x0000000000087947 */ /* 0x000ff40003800000 */
.L_x_15:
[----:B------:R-:W-:Y:S01]  /*25d0*/  LOP3.LUT R17, R13, 0x80000, RZ, 0xfc, !PT ;  /* 0x000800000d117812 */ /* 0x000fe200078efcff */
[----:B------:R-:W-:-:S07]  /*25e0*/  IMAD.MOV.U32 R16, RZ, RZ, R12 ;  /* 0x000000ffff107224 */ /* 0x000fce00078e000c */
.L_x_16:
[----:B------:R-:W-:Y:S05]  /*25f0*/  BSYNC.RECONVERGENT B1 ;  /* 0x0000000000017941 */ /* 0x000fea0003800200 */
.L_x_14:
[----:B------:R-:W-:Y:S01]  /*2600*/  IMAD.MOV.U32 R3, RZ, RZ, 0x0 ;  /* 0x00000000ff037424 */ /* 0x000fe200078e00ff */
[----:B------:R-:W-:Y:S01]  /*2610*/  MOV R25, R17 ;  /* 0x0000001100197202 */ /* 0x000fe20000000f00 */
[----:B------:R-:W-:Y:S02]  /*2620*/  IMAD.MOV.U32 R24, RZ, RZ, R16 ;  /* 0x000000ffff187224 */ /* 0x000fe400078e0010 */
[----:B------:R-:W-:Y:S05]  /*2630*/  RET.REL.NODEC R2 `(_Z12_pcm_d2D_d2SPdS_PKdS1_S1_i) ;  /* 0xffffffd802707950 */ /* 0x000fea0003c3ffff */
        .weak           $__internal_1_$__cuda_sm20_div_rn_f64_full
        .type           $__internal_1_$__cuda_sm20_div_rn_f64_full,@function
        .size           $__internal_1_$__cuda_sm20_div_rn_f64_full,($__internal_2_$__cuda_sm20_dsqrt_rn_f64_mediumpath_v1 - $__internal_1_$__cuda_sm20_div_rn_f64_full)
$__internal_1_$__cuda_sm20_div_rn_f64_full:
[----:B------:R-:W-:Y:S01]  /*2640*/  FSETP.GEU.AND P2, PT, |R3|, 1.469367938527859385e-39, PT ;  /* 0x001000000300780b */ /* 0x000fe20003f4e200 */
[----:B------:R-:W-:Y:S01]  /*2650*/  IMAD.MOV.U32 R20, RZ, RZ, R2 ;  /* 0x000000ffff147224 */ /* 0x000fe200078e0002 */
[C---:B------:R-:W-:Y:S01]  /*2660*/  FSETP.GEU.AND P0, PT, |R19|.reuse, 1.469367938527859385e-39, PT ;  /* 0x001000001300780b */ /* 0x040fe20003f0e200 */
[----:B------:R-:W-:Y:S01]  /*2670*/  BSSY.RECONVERGENT B1, `(.L_x_18) ;  /* 0x0000054000017945 */ /* 0x000fe20003800200 */
[----:B------:R-:W-:Y:S02]  /*2680*/  LOP3.LUT R16, R19, 0x800fffff, RZ, 0xc0, !PT ;  /* 0x800fffff13107812 */ /* 0x000fe400078ec0ff */
[----:B------:R-:W-:Y:S02]  /*2690*/  LOP3.LUT R32, R3, 0x7ff00000, RZ, 0xc0, !PT ;  /* 0x7ff0000003207812 */ /* 0x000fe400078ec0ff */
[----:B------:R-:W-:Y:S01]  /*26a0*/  LOP3.LUT R17, R16, 0x3ff00000, RZ, 0xfc, !PT ;  /* 0x3ff0000010117812 */ /* 0x000fe200078efcff */
[----:B------:R-:W-:Y:S01]  /*26b0*/  IMAD.MOV.U32 R16, RZ, RZ, R18 ;  /* 0x000000ffff107224 */ /* 0x000fe200078e0012 */
[C---:B------:R-:W-:Y:S01]  /*26c0*/  LOP3.LUT R35, R19.reuse, 0x7ff00000, RZ, 0xc0, !PT ;  /* 0x7ff0000013237812 */ /* 0x040fe200078ec0ff */
[----:B------:R-:W-:Y:S01]  /*26d0*/  IMAD.MOV.U32 R34, RZ, RZ, R32 ;  /* 0x000000ffff227224 */ /* 0x000fe200078e0020 */
[----:B------:R-:W-:Y:S01]  /*26e0*/  MOV R33, 0x1ca00000 ;  /* 0x1ca0000000217802 */ /* 0x000fe20000000f00 */
[----:B------:R-:W-:Y:S01]  /*26f0*/  @!P2 IMAD.MOV.U32 R36, RZ, RZ, RZ ;  /* 0x000000ffff24a224 */ /* 0x000fe200078e00ff */
[----:B------:R-:W-:Y:S01]  /*2700*/  @!P2 LOP3.LUT R21, R19, 0x7ff00000, RZ, 0xc0, !PT ;  /* 0x7ff000001315a812 */ /* 0x000fe200078ec0ff */
[----:B------:R-:W-:Y:S01]  /*2710*/  @!P0 DMUL R16, R18, 8.98846567431157953865e+307 ;  /* 0x7fe0000012108828 */ /* 0x000fe20000000000 */
[----:B------:R-:W-:-:S02]  /*2720*/  ISETP.GE.U32.AND P1, PT, R32, R35, PT ;  /* 0x000000232000720c */ /* 0x000fc40003f26070 */
[----:B------:R-:W-:Y:S02]  /*2730*/  @!P2 ISETP.GE.U32.AND P3, PT, R32, R21, PT ;  /* 0x000000152000a20c */ /* 0x000fe40003f66070 */
[C---:B------:R-:W-:Y:S01]  /*2740*/  SEL R21, R33.reuse, 0x63400000, !P1 ;  /* 0x6340000021157807 */ /* 0x040fe20004800000 */
[----:B------:R-:W0:Y:S01]  /*2750*/  MUFU.RCP64H R31, R17 ;  /* 0x00000011001f7308 */ /* 0x000e220000001800 */
[----:B------:R-:W-:Y:S02]  /*2760*/  @!P2 SEL R37, R33, 0x63400000, !P3 ;  /* 0x634000002125a807 */ /* 0x000fe40005800000 */
[--C-:B------:R-:W-:Y:S02]  /*2770*/  LOP3.LUT R21, R21, 0x800fffff, R3.reuse, 0xf8, !PT ;  /* 0x800fffff15157812 */ /* 0x100fe400078ef803 */
[----:B------:R-:W-:Y:S02]  /*2780*/  @!P2 LOP3.LUT R37, R37, 0x80000000, R3, 0xf8, !PT ;  /* 0x800000002525a812 */ /* 0x000fe400078ef803 */
[----:B------:R-:W-:-:S02]  /*2790*/  MOV R30, 0x1 ;  /* 0x00000001001e7802 */ /* 0x000fc40000000f00 */
[----:B------:R-:W-:Y:S02]  /*27a0*/  @!P2 LOP3.LUT R37, R37, 0x100000, RZ, 0xfc, !PT ;  /* 0x001000002525a812 */ /* 0x000fe400078efcff */
[----:B------:R-:W-:-:S04]  /*27b0*/  @!P0 LOP3.LUT R35, R17, 0x7ff00000, RZ, 0xc0, !PT ;  /* 0x7ff0000011238812 */ /* 0x000fc800078ec0ff */
[----:B------:R-:W-:Y:S02]  /*27c0*/  @!P2 DFMA R20, R20, 2, -R36 ;  /* 0x400000001414a82b */ /* 0x000fe40000000824 */
[----:B0-----:R-:W-:-:S08]  /*27d0*/  DFMA R36, R30, -R16, 1 ;  /* 0x3ff000001e24742b */ /* 0x001fd00000000810 */
[----:B------:R-:W-:Y:S01]  /*27e0*/  DFMA R36, R36, R36, R36 ;  /* 0x000000242424722b */ /* 0x000fe20000000024 */
[----:B------:R-:W-:-:S07]  /*27f0*/  @!P2 LOP3.LUT R34, R21, 0x7ff00000, RZ, 0xc0, !PT ;  /* 0x7ff000001522a812 */ /* 0x000fce00078ec0ff */
[----:B------:R-:W-:-:S08]  /*2800*/  DFMA R36, R30, R36, R30 ;  /* 0x000000241e24722b */ /* 0x000fd0000000001e */
[----:B------:R-:W-:-:S08]  /*2810*/  DFMA R30, R36, -R16, 1 ;  /* 0x3ff00000241e742b */ /* 0x000fd00000000810 */
[----:B------:R-:W-:-:S08]  /*2820*/  DFMA R30, R36, R30, R36 ;  /* 0x0000001e241e722b */ /* 0x000fd00000000024 */
[----:B------:R-:W-:-:S08]  /*2830*/  DMUL R36, R30, R20 ;  /* 0x000000141e247228 */ /* 0x000fd00000000000 */
[----:B------:R-:W-:-:S08]  /*2840*/  DFMA R38, R36, -R16, R20 ;  /* 0x800000102426722b */ /* 0x000fd00000000014 */
[----:B------:R-:W-:Y:S01]  /*2850*/  DFMA R30, R30, R38, R36 ;  /* 0x000000261e1e722b */ /* 0x000fe20000000024 */
[----:B------:R-:W-:-:S05]  /*2860*/  VIADD R36, R34, 0xffffffff ;  /* 0xffffffff22247836 */ /* 0x000fca0000000000 */
[----:B------:R-:W-:Y:S02]  /*2870*/  ISETP.GT.U32.AND P0, PT, R36, 0x7feffffe, PT ;  /* 0x7feffffe2400780c */ /* 0x000fe40003f04070 */
[----:B------:R-:W-:-:S04]  /*2880*/  IADD3 R36, PT, PT, R35, -0x1, RZ ;  /* 0xffffffff23247810 */ /* 0x000fc80007ffe0ff */
[----:B------:R-:W-:-:S13]  /*2890*/  ISETP.GT.U32.OR P0, PT, R36, 0x7feffffe, P0 ;  /* 0x7feffffe2400780c */ /* 0x000fda0000704470 */
[----:B------:R-:W-:Y:S05]  /*28a0*/  @P0 BRA `(.L_x_19) ;  /* 0x00000000006c0947 */ /* 0x000fea0003800000 */
[----:B------:R-:W-:Y:S02]  /*28b0*/  LOP3.LUT R3, R19, 0x7ff00000, RZ, 0xc0, !PT ;  /* 0x7ff0000013037812 */ /* 0x000fe400078ec0ff */
[----:B------:R-:W-:Y:S02]  /*28c0*/  MOV R2, RZ ;  /* 0x000000ff00027202 */ /* 0x000fe40000000f00 */
[CC--:B------:R-:W-:Y:S02]  /*28d0*/  ISETP.GE.U32.AND P0, PT, R32.reuse, R3.reuse, PT ;  /* 0x000000032000720c */ /* 0x0c0fe40003f06070 */
[----:B------:R-:W-:Y:S02]  /*28e0*/  VIADDMNMX R32, R32, -R3, 0xb9600000, !PT ;  /* 0xb960000020207446 */ /* 0x000fe40007800903 */
[----:B------:R-:W-:Y:S02]  /*28f0*/  SEL R33, R33, 0x63400000, !P0 ;  /* 0x6340000021217807 */ /* 0x000fe40004000000 */
[----:B------:R-:W-:-:S05]  /*2900*/  VIMNMX R32, PT, PT, R32, 0x46a00000, PT ;  /* 0x46a0000020207848 */ /* 0x000fca0003fe0100 */
[----:B------:R-:W-:-:S04]  /*2910*/  IMAD.IADD R34, R32, 0x1, -R33 ;  /* 0x0000000120227824 */ /* 0x000fc800078e0a21 */
[----:B------:R-:W-:-:S06]  /*2920*/  VIADD R3, R34, 0x7fe00000 ;  /* 0x7fe0000022037836 */ /* 0x000fcc0000000000 */
[----:B------:R-:W-:-:S10]  /*2930*/  DMUL R32, R30, R2 ;  /* 0x000000021e207228 */ /* 0x000fd40000000000 */
[----:B------:R-:W-:-:S13]  /*2940*/  FSETP.GTU.AND P0, PT, |R33|, 1.469367938527859385e-39, PT ;  /* 0x001000002100780b */ /* 0x000fda0003f0c200 */
[----:B------:R-:W-:Y:S05]  /*2950*/  @P0 BRA `(.L_x_20) ;  /* 0x0000000000940947 */ /* 0x000fea0003800000 */
[----:B------:R-:W-:Y:S01]  /*2960*/  DFMA R16, R30, -R16, R20 ;  /* 0x800000101e10722b */ /* 0x000fe20000000014 */
[----:B------:R-:W-:-:S09]  /*2970*/  IMAD.MOV.U32 R2, RZ, RZ, RZ ;  /* 0x000000ffff027224 */ /* 0x000fd200078e00ff */
[C---:B------:R-:W-:Y:S02]  /*2980*/  FSETP.NEU.AND P0, PT, R17.reuse, RZ, PT ;  /* 0x000000ff1100720b */ /* 0x040fe40003f0d000 */
[----:B------:R-:W-:-:S04]  /*2990*/  LOP3.LUT R19, R17, 0x80000000, R19, 0x48, !PT ;  /* 0x8000000011137812 */ /* 0x000fc800078e4813 */
[----:B------:R-:W-:-:S07]  /*29a0*/  LOP3.LUT R3, R19, R3, RZ, 0xfc, !PT ;  /* 0x0000000313037212 */ /* 0x000fce00078efcff */
[----:B------:R-:W-:Y:S05]  /*29b0*/  @!P0 BRA `(.L_x_20) ;  /* 0x00000000007c8947 */ /* 0x000fea0003800000 */
[----:B------:R-:W-:Y:S01]  /*29c0*/  IMAD.MOV R17, RZ, RZ, -R34 ;  /* 0x000000ffff117224 */ /* 0x000fe200078e0a22 */
[----:B------:R-:W-:Y:S01]  /*29d0*/  MOV R16, RZ ;  /* 0x000000ff00107202 */ /* 0x000fe20000000f00 */
[----:B------:R-:W-:-:S05]  /*29e0*/  DMUL.RP R2, R30, R2 ;  /* 0x000000021e027228 */ /* 0x000fca0000008000 */
[----:B------:R-:W-:-:S05]  /*29f0*/  DFMA R16, R32, -R16, R30 ;  /* 0x800000102010722b */ /* 0x000fca000000001e */
[----:B------:R-:W-:Y:S02]  /*2a00*/  LOP3.LUT R19, R3, R19, RZ, 0x3c, !PT ;  /* 0x0000001303137212 */ /* 0x000fe400078e3cff */
[----:B------:R-:W-:-:S04]  /*2a10*/  IADD3 R16, PT, PT, -R34, -0x43300000, RZ ;  /* 0xbcd0000022107810 */ /* 0x000fc80007ffe1ff */
[----:B------:R-:W-:-:S04]  /*2a20*/  FSETP.NEU.AND P0, PT, |R17|, R16, PT ;  /* 0x000000101100720b */ /* 0x000fc80003f0d200 */
[----:B------:R-:W-:Y:S02]  /*2a30*/  FSEL R32, R2, R32, !P0 ;  /* 0x0000002002207208 */ /* 0x000fe40004000000 */
[----:B------:R-:W-:Y:S01]  /*2a40*/  FSEL R33, R19, R33, !P0 ;  /* 0x0000002113217208 */ /* 0x000fe20004000000 */
[----:B------:R-:W-:Y:S06]  /*2a50*/  BRA `(.L_x_20) ;  /* 0x0000000000547947 */ /* 0x000fec0003800000 */
.L_x_19:
[----:B------:R-:W-:-:S14]  /*2a60*/  DSETP.NAN.AND P0, PT, R2, R2, PT ;  /* 0x000000020200722a */ /* 0x000fdc0003f08000 */
[----:B------:R-:W-:Y:S05]  /*2a70*/  @P0 BRA `(.L_x_21) ;  /* 0x0000000000440947 */ /* 0x000fea0003800000 */
[----:B------:R-:W-:-:S14]  /*2a80*/  DSETP.NAN.AND P0, PT, R18, R18, PT ;  /* 0x000000121200722a */ /* 0x000fdc0003f08000 */
[----:B------:R-:W-:Y:S05]  /*2a90*/  @P0 BRA `(.L_x_22) ;  /* 0x0000000000300947 */ /* 0x000fea0003800000 */
[----:B------:R-:W-:Y:S01]  /*2aa0*/  ISETP.NE.AND P0, PT, R34, R35, PT ;  /* 0x000000232200720c */ /* 0x000fe20003f05270 */
[----:B------:R-:W-:Y:S02]  /*2ab0*/  IMAD.MOV.U32 R32, RZ, RZ, 0x0 ;  /* 0x00000000ff207424 */ /* 0x000fe400078e00ff */
[----:B------:R-:W-:-:S10]  /*2ac0*/  IMAD.MOV.U32 R33, RZ, RZ, -0x80000 ;  /* 0xfff80000ff217424 */ /* 0x000fd400078e00ff */
[----:B------:R-:W-:Y:S05]  /*2ad0*/  @!P0 BRA `(.L_x_20) ;  /* 0x0000000000348947 */ /* 0x000fea0003800000 */
[----:B------:R-:W-:Y:S02]  /*2ae0*/  ISETP.NE.AND P0, PT, R34, 0x7ff00000, PT ;  /* 0x7ff000002200780c */ /* 0x000fe40003f05270 */
[----:B------:R-:W-:Y:S02]  /*2af0*/  LOP3.LUT R33, R3, 0x80000000, R19, 0x48, !PT ;  /* 0x8000000003217812 */ /* 0x000fe400078e4813 */
[----:B------:R-:W-:-:S13]  /*2b00*/  ISETP.EQ.OR P0, PT, R35, RZ, !P0 ;  /* 0x000000ff2300720c */ /* 0x000fda0004702670 */
[----:B------:R-:W-:Y:S02]  /*2b10*/  @P0 LOP3.LUT R2, R33, 0x7ff00000, RZ, 0xfc, !PT ;  /* 0x7ff0000021020812 */ /* 0x000fe400078efcff */
[----:B------:R-:W-:Y:S01]  /*2b20*/  @!P0 MOV R32, RZ ;  /* 0x000000ff00208202 */ /* 0x000fe20000000f00 */
[----:B------:R-:W-:Y:S02]  /*2b30*/  @P0 IMAD.MOV.U32 R32, RZ, RZ, RZ ;  /* 0x000000ffff200224 */ /* 0x000fe400078e00ff */
[----:B------:R-:W-:Y:S01]  /*2b40*/  @P0 IMAD.MOV.U32 R33, RZ, RZ, R2 ;  /* 0x000000ffff210224 */ /* 0x000fe200078e0002 */
[----:B------:R-:W-:Y:S06]  /*2b50*/  BRA `(.L_x_20) ;  /* 0x0000000000147947 */ /* 0x000fec0003800000 */
.L_x_22:
[----:B------:R-:W-:Y:S02]  /*2b60*/  LOP3.LUT R33, R19, 0x80000, RZ, 0xfc, !PT ;  /* 0x0008000013217812 */ /* 0x000fe400078efcff */
[----:B------:R-:W-:Y:S01]  /*2b70*/  MOV R32, R18 ;  /* 0x0000001200207202 */ /* 0x000fe20000000f00 */
[----:B------:R-:W-:Y:S06]  /*2b80*/  BRA `(.L_x_20) ;  /* 0x0000000000087947 */ /* 0x000fec0003800000 */
.L_x_21:
[----:B------:R-:W-:Y:S01]  /*2b90*/  LOP3.LUT R33, R3, 0x80000, RZ, 0xfc, !PT ;  /* 0x0008000003217812 */ /* 0x000fe200078efcff */
[----:B------:R-:W-:-:S07]  /*2ba0*/  IMAD.MOV.U32 R32, RZ, RZ, R2 ;  /* 0x000000ffff207224 */ /* 0x000fce00078e0002 */
.L_x_20:
[----:B------:R-:W-:Y:S05]  /*2bb0*/  BSYNC.RECONVERGENT B1 ;  /* 0x0000000000017941 */ /* 0x000fea0003800200 */
.L_x_18:
[----:B------:R-:W-:Y:S02]  /*2bc0*/  HFMA2 R3, -RZ, RZ, 0, 0 ;  /* 0x00000000ff037431 */ /* 0x000fe400000001ff */
[----:B------:R-:W-:-:S04]  /*2bd0*/  IMAD.MOV.U32 R2, RZ, RZ, R14 ;  /* 0x000000ffff027224 */ /* 0x000fc800078e000e */
[----:B------:R-:W-:Y:S05]  /*2be0*/  RET.REL.NODEC R2 `(_Z12_pcm_d2D_d2SPdS_PKdS1_S1_i) ;  /* 0xffffffd402047950 */ /* 0x000fea0003c3ffff */
        .weak           $__internal_2_$__cuda_sm20_dsqrt_rn_f64_mediumpath_v1
        .type           $__internal_2_$__cuda_sm20_dsqrt_rn_f64_mediumpath_v1,@function
        .size           $__internal_2_$__cuda_sm20_dsqrt_rn_f64_mediumpath_v1,(.L_x_97 - $__internal_2_$__cuda_sm20_dsqrt_rn_f64_mediumpath_v1)
$__internal_2_$__cuda_sm20_dsqrt_rn_f64_mediumpath_v1:
[----:B------:R-:W-:Y:S01]  /*2bf0*/  ISETP.GE.U32.AND P0, PT, R10, -0x3400000, PT ;  /* 0xfcc000000a00780c */ /* 0x000fe20003f06070 */
[----:B------:R-:W-:Y:S01]  /*2c00*/  BSSY.RECONVERGENT B1, `(.L_x_23) ;  /* 0x0000024000017945 */ /* 0x000fe20003800200 */
[----:B------:R-:W-:-:S11]  /*2c10*/  IMAD.MOV.U32 R13, RZ, RZ, R21 ;  /* 0x000000ffff0d7224 */ /* 0x000fd600078e0015 */
[----:B------:R-:W-:Y:S05]  /*2c20*/  @!P0 BRA `(.L_x_24) ;  /* 0x0000000000208947 */ /* 0x000fea0003800000 */
[----:B------:R-:W-:-:S10]  /*2c30*/  DFMA.RM R12, R18, R12, R16 ;  /* 0x0000000c120c722b */ /* 0x000fd40000004010 */
[----:B------:R-:W-:-:S05]  /*2c40*/  IADD3 R6, P0, PT, R12, 0x1, RZ ;  /* 0x000000010c067810 */ /* 0x000fca0007f1e0ff */
[----:B------:R-:W-:-:S06]  /*2c50*/  IMAD.X R7, RZ, RZ, R13, P0 ;  /* 0x000000ffff077224 */ /* 0x000fcc00000e060d */
[----:B------:R-:W-:-:S08]  /*2c60*/  DFMA.RP R8, -R12, R6, R8 ;  /* 0x000000060c08722b */ /* 0x000fd00000008108 */
[----:B------:R-:W-:-:S06]  /*2c70*/  DSETP.GT.AND P0, PT, R8, RZ, PT ;  /* 0x000000ff0800722a */ /* 0x000fcc0003f04000 */
[----:B------:R-:W-:Y:S02]  /*2c80*/  FSEL R6, R6, R12, P0 ;  /* 0x0000000c06067208 */ /* 0x000fe40000000000 */
[----:B------:R-:W-:Y:S01]  /*2c90*/  FSEL R7, R7, R13, P0 ;  /* 0x0000000d07077208 */ /* 0x000fe20000000000 */
[----:B------:R-:W-:Y:S06]  /*2ca0*/  BRA `(.L_x_25) ;  /* 0x0000000000647947 */ /* 0x000fec0003800000 */
.L_x_24:
[----:B------:R-:W-:-:S14]  /*2cb0*/  DSETP.NE.AND P0, PT, R8, RZ, PT ;  /* 0x000000ff0800722a */ /* 0x000fdc0003f05000 */
[----:B------:R-:W-:Y:S05]  /*2cc0*/  @!P0 BRA `(.L_x_26) ;  /* 0x0000000000588947 */ /* 0x000fea0003800000 */
[----:B------:R-:W-:-:S13]  /*2cd0*/  ISETP.GE.AND P0, PT, R9, RZ, PT ;  /* 0x000000ff0900720c */ /* 0x000fda0003f06270 */
[----:B------:R-:W-:Y:S01]  /*2ce0*/  @!P0 MOV R6, 0x0 ;  /* 0x0000000000068802 */ /* 0x000fe20000000f00 */
[----:B------:R-:W-:Y:S01]  /*2cf0*/  @!P0 IMAD.MOV.U32 R7, RZ, RZ, -0x80000 ;  /* 0xfff80000ff078424 */ /* 0x000fe200078e00ff */
[----:B------:R-:W-:Y:S06]  /*2d00*/  @!P0 BRA `(.L_x_25) ;  /* 0x00000000004c8947 */ /* 0x000fec0003800000 */
[----:B------:R-:W-:-:S13]  /*2d10*/  ISETP.GT.AND P0, PT, R9, 0x7fefffff, PT ;  /* 0x7fefffff0900780c */ /* 0x000fda0003f04270 */
[----:B------:R-:W-:Y:S05]  /*2d20*/  @P0 BRA `(.L_x_26) ;  /* 0x0000000000400947 */ /* 0x000fea0003800000 */
[----:B------:R-:W-:Y:S01]  /*2d30*/  DMUL R8, R8, 8.11296384146066816958e+31 ;  /* 0x4690000008087828 */ /* 0x000fe20000000000 */
[----:B------:R-:W-:Y:S01]  /*2d40*/  IMAD.MOV.U32 R6, RZ, RZ, RZ ;  /* 0x000000ffff067224 */ /* 0x000fe200078e00ff */
[----:B------:R-:W-:Y:S01]  /*2d50*/  MOV R12, 0x0 ;  /* 0x00000000000c7802 */ /* 0x000fe20000000f00 */
[----:B------:R-:W-:-:S03]  /*2d60*/  IMAD.MOV.U32 R13, RZ, RZ, 0x3fd80000 ;  /* 0x3fd80000ff0d7424 */ /* 0x000fc600078e00ff */
[----:B------:R-:W0:Y:S02]  /*2d70*/  MUFU.RSQ64H R7, R9 ;  /* 0x0000000900077308 */ /* 0x000e240000001c00 */
[----:B0-----:R-:W-:-:S08]  /*2d80*/  DMUL R10, R6, R6 ;  /* 0x00000006060a7228 */ /* 0x001fd00000000000 */
[----:B------:R-:W-:-:S08]  /*2d90*/  DFMA R10, R8, -R10, 1 ;  /* 0x3ff00000080a742b */ /* 0x000fd0000000080a */
[----:B------:R-:W-:Y:S02]  /*2da0*/  DFMA R12, R10, R12, 0.5 ;  /* 0x3fe000000a0c742b */ /* 0x000fe4000000000c */
[----:B------:R-:W-:-:S08]  /*2db0*/  DMUL R10, R6, R10 ;  /* 0x0000000a060a7228 */ /* 0x000fd00000000000 */
[----:B------:R-:W-:-:S08]  /*2dc0*/  DFMA R10, R12, R10, R6 ;  /* 0x0000000a0c0a722b */ /* 0x000fd00000000006 */
[----:B------:R-:W-:Y:S02]  /*2dd0*/  DMUL R6, R8, R10 ;  /* 0x0000000a08067228 */ /* 0x000fe40000000000 */
[----:B------:R-:W-:-:S06]  /*2de0*/  VIADD R11, R11, 0xfff00000 ;  /* 0xfff000000b0b7836 */ /* 0x000fcc0000000000 */
[----:B------:R-:W-:-:S08]  /*2df0*/  DFMA R12, R6, -R6, R8 ;  /* 0x80000006060c722b */ /* 0x000fd00000000008 */
[----:B------:R-:W-:-:S10]  /*2e00*/  DFMA R6, R10, R12, R6 ;  /* 0x0000000c0a06722b */ /* 0x000fd40000000006 */
[----:B------:R-:W-:Y:S01]  /*2e10*/  IADD3 R7, PT, PT, R7, -0x3500000, RZ ;  /* 0xfcb0000007077810 */ /* 0x000fe20007ffe0ff */
[----:B------:R-:W-:Y:S06]  /*2e20*/  BRA `(.L_x_25) ;  /* 0x0000000000047947 */ /* 0x000fec0003800000 */
.L_x_26:
[----:B------:R-:W-:-:S11]  /*2e30*/  DADD R6, R8, R8 ;  /* 0x0000000008067229 */ /* 0x000fd60000000008 */
.L_x_25:
[----:B------:R-:W-:Y:S05]  /*2e40*/  BSYNC.RECONVERGENT B1 ;  /* 0x0000000000017941 */ /* 0x000fea0003800200 */
.L_x_23:
[----:B------:R-:W-:-:S04]  /*2e50*/  IMAD.MOV.U32 R5, RZ, RZ, 0x0 ;  /* 0x00000000ff057424 */ /* 0x000fc800078e00ff */
[----:B------:R-:W-:Y:S05]  /*2e60*/  RET.REL.NODEC R4 `(_Z12_pcm_d2D_d2SPdS_PKdS1_S1_i) ;  /* 0xffffffd004647950 */ /* 0x000fea0003c3ffff */
.L_x_27:
[----:B------:R-:W-:-:S00]  /*2e70*/  BRA `(.L_x_27) ;  /* 0xfffffffc00fc7947 */ /* 0x000fc0000383ffff */
[----:B------:R-:W-:-:S00]  /*2e80*/  NOP ;  /* 0x0000000000007918 */ /* 0x000fc00000000000 */
[----:B------:R-:W-:-:S00]  /*2e90*/  NOP ;  /* 0x0000000000007918 */ /* 0x000fc00000000000 */
[----:B------:R-:W-:-:S00]  /*2ea0*/  NOP ;  /* 0x0000000000007918 */ /* 0x000fc00000000000 */
[----:B------:R-:W-:-:S00]  /*2eb0*/  NOP ;  /* 0x0000000000007918 */ /* 0x000fc00000000000 */
[----:B------:R-:W-:-:S00]  /*2ec0*/  NOP ;  /* 0x0000000000007918 */ /* 0x000fc00000000000 */
[----:B------:R-:W-:-:S00]  /*2ed0*/  NOP ;  /* 0x0000000000007918 */ /* 0x000fc00000000000 */
[----:B------:R-:W-:-:S00]  /*2ee0*/  NOP ;  /* 0x0000000000007918 */ /* 0x000fc00000000000 */
[----:B------:R-:W-:-:S00]  /*2ef0*/  NOP ;  /* 0x0000000000007918 */ /* 0x000fc00000000000 */
.L_x_97:


//--------------------- .text._Z10_pcm_dD_dSPdS_PKdS1_S1_i --------------------------
	.section	.text._Z10_pcm_dD_dSPdS_PKdS1_S1_i,"ax",@progbits
	.align	128
.text._Z10_pcm_dD_dSPdS_PKdS1_S1_i:
        .type           _Z10_pcm_dD_dSPdS_PKdS1_S1_i,@function
        .size           _Z10_pcm_dD_dSPdS_PKdS1_S1_i,(.L_x_101 - _Z10_pcm_dD_dSPdS_PKdS1_S1_i)
        .other          _Z10_pcm_dD_dSPdS_PKdS1_S1_i,@"STO_CUDA_ENTRY STV_DEFAULT"
_Z10_pcm_dD_dSPdS_PKdS1_S1_i:
        /* <DEDUP_REMOVED lines=23> */
[----:B---3--:R-:W-:-:S06]  /*0170*/  DFMA R6, R2, R2, R6 ;  /* 0x000000020206722b */ /* 0x008fcc0000000006 */
[----:B------:R-:W0:Y:S04]  /*0180*/  MUFU.RSQ64H R9, R7 ;  /* 0x0000000700097308 */ /* 0x000e280000001c00 */
[----:B------:R-:W-:-:S05]  /*0190*/  VIADD R8, R7, 0xfcb00000 ;  /* 0xfcb0000007087836 */ /* 0x000fca0000000000 */
[----:B------:R-:W-:Y:S01]  /*01a0*/  ISETP.GE.U32.AND P0, PT, R8, 0x7ca00000, PT ;  /* 0x7ca000000800780c */ /* 0x000fe20003f06070 */
[----:B0-----:R-:W-:-:S08]  /*01b0*/  DMUL R10, R8, R8 ;  /* 0x00000008080a7228 */ /* 0x001fd00000000000 */
[----:B------:R-:W-:-:S08]  /*01c0*/  DFMA R10, R6, -R10, 1 ;  /* 0x3ff00000060a742b */ /* 0x000fd0000000080a */
[----:B------:R-:W-:Y:S02]  /*01d0*/  DFMA R12, R10, R12, 0.5 ;  /* 0x3fe000000a0c742b */ /* 0x000fe4000000000c */
[----:B------:R-:W-:-:S08]  /*01e0*/  DMUL R10, R8, R10 ;  /* 0x0000000a080a7228 */ /* 0x000fd00000000000 */
[----:B------:R-:W-:Y:S02]  /*01f0*/  DFMA R12, R12, R10, R8 ;  /* 0x0000000a0c0c722b */ /* 0x000fe40000000008 */
[----:B------:R-:W-:-:S06]  /*0200*/  DMUL R10, R2, R4 ;  /* 0x00000004020a7228 */ /* 0x000fcc0000000000 */
[----:B------:R-:W-:Y:S02]  /*0210*/  DMUL R14, R6, R12 ;  /* 0x0000000c060e7228 */ /* 0x000fe40000000000 */
[----:B------:R-:W-:Y:S01]  /*0220*/  VIADD R19, R13, 0xfff00000 ;  /* 0xfff000000d137836 */ /* 0x000fe20000000000 */
[----:B------:R-:W-:-:S05]  /*0230*/  MOV R18, R12 ;  /* 0x0000000c00127202 */ /* 0x000fca0000000f00 */
[----:B------:R-:W-:-:S08]  /*0240*/  DFMA R16, R14, -R14, R6 ;  /* 0x8000000e0e10722b */ /* 0x000fd00000000006 */
[----:B------:R-:W-:Y:S01]  /*0250*/  DFMA R40, R16, R18, R14 ;  /* 0x000000121028722b */ /* 0x000fe2000000000e */
[----:B------:R-:W-:Y:S10]  /*0260*/  @!P0 BRA `(.L_x_29) ;  /* 0x0000000000088947 */ /* 0x000ff40003800000 */
[----:B------:R-:W-:-:S07]  /*0270*/  MOV R0, 0x290 ;  /* 0x0000029000007802 */ /* 0x000fce0000000f00 */
[----:B------:R-:W-:Y:S05]  /*0280*/  CALL.REL.NOINC `($__internal_4_$__cuda_sm20_dsqrt_rn_f64_mediumpath_v1) ;  /* 0x0000002c00107944 */ /* 0x000fea0003c00000 */
.L_x_29:
[----:B------:R-:W-:Y:S05]  /*0290*/  BSYNC.RECONVERGENT B0 ;  /* 0x0000000000007941 */ /* 0x000fea0003800200 */
.L_x_28:
        /* <DEDUP_REMOVED lines=15> */
[----:B------:R-:W-:-:S07]  /*0390*/  MOV R0, 0x3b0 ;  /* 0x000003b000007802 */ /* 0x000fce0000000f00 */
[----:B------:R-:W-:Y:S05]  /*03a0*/  CALL.REL.NOINC `($__internal_3_$__cuda_sm20_div_rn_f64_full) ;  /* 0x0000002400387944 */ /* 0x000fea0003c00000 */
[----:B------:R-:W-:Y:S02]  /*03b0*/  IMAD.MOV.U32 R2, RZ, RZ, R10 ;  /* 0x000000ffff027224 */ /* 0x000fe400078e000a */
[----:B------:R-:W-:-:S07]  /*03c0*/  IMAD.MOV.U32 R3, RZ, RZ, R11 ;  /* 0x000000ffff037224 */ /* 0x000fce00078e000b */
.L_x_31:
[----:B------:R-:W-:Y:S05]  /*03d0*/  BSYNC.RECONVERGENT B1 ;  /* 0x0000000000017941 */ /* 0x000fea0003800200 */
.L_x_30:
        /* <DEDUP_REMOVED lines=9> */
[----:B------:R-:W4:Y:S04]  /*0470*/  LDG.E.64 R20, desc[UR8][R4.64+0x10] ;  /* 0x0000100804147981 */ /* 0x000f28000c1e1b00 */
[----:B------:R-:W4:Y:S01]  /*0480*/  LDG.E.64 R12, desc[UR8][R6.64+0x10] ;  /* 0x00001008060c7981 */ /* 0x000f22000c1e1b00 */
[----:B------:R-:W-:Y:S01]  /*0490*/  UMOV UR4, 0xffffffff ;  /* 0xffffffff00047882 */ /* 0x000fe20000000000 */
[----:B------:R-:W-:Y:S01]  /*04a0*/  UMOV UR5, 0x7fefffff ;  /* 0x7fefffff00057882 */ /* 0x000fe20000000000 */
[----:B------:R-:W-:Y:S01]  /*04b0*/  IMAD.MOV.U32 R22, RZ, RZ, 0x0 ;  /* 0x00000000ff167424 */ /* 0x000fe200078e00ff */
[----:B------:R-:W-:Y:S01]  /*04c0*/  UMOV UR6, UR5 ;  /* 0x0000000500067c82 */ /* 0x000fe20008000000 */
[----:B------:R-:W-:Y:S01]  /*04d0*/  IMAD.MOV.U32 R23, RZ, RZ, 0x3fd80000 ;  /* 0x3fd80000ff177424 */ /* 0x000fe200078e00ff */
[----:B------:R-:W-:Y:S01]  /*04e0*/  UMOV UR7, 0x3c7abc9e ;  /* 0x3c7abc9e00077882 */ /* 0x000fe20000000000 */
[----:B------:R-:W-:Y:S01]  /*04f0*/  BSSY.RECONVERGENT B0, `(.L_x_32) ;  /* 0x0000086000007945 */ /* 0x000fe20003800200 */
[----:B--2---:R-:W-:-:S02]  /*0500*/  DADD R16, R16, -R8 ;  /* 0x0000000010107229 */ /* 0x004fc40000000808 */
[----:B---3--:R-:W-:-:S08]  /*0510*/  DADD R18, R18, -R10 ;  /* 0x0000000012127229 */ /* 0x008fd0000000080a */
[----:B------:R-:W-:Y:S01]  /*0520*/  IMAD.MOV.U32 R0, RZ, RZ, R17 ;  /* 0x000000ffff007224 */ /* 0x000fe200078e0011 */
[----:B------:R-:W-:Y:S01]  /*0530*/  DSETP.MAX.AND P0, P1, |R16|, |R18|, PT ;  /* 0x400000121000722a */ /* 0x000fe2000390f200 */
[----:B------:R-:W-:Y:S01]  /*0540*/  MOV R11, R19 ;  /* 0x00000013000b7202 */ /* 0x000fe20000000f00 */
[----:B----4-:R-:W-:Y:S01]  /*0550*/  DADD R20, R20, -R12 ;  /* 0x0000000014147229 */ /* 0x010fe2000000080c */
[----:B------:R-:W-:-:S03]  /*0560*/  IMAD.MOV.U32 R9, RZ, RZ, R18 ;  /* 0x000000ffff097224 */ /* 0x000fc600078e0012 */
[----:B------:R-:W-:Y:S01]  /*0570*/  FSEL R13, |R0|, |R11|, P0 ;  /* 0x4000000b000d7208 */ /* 0x000fe20000000200 */
[----:B------:R-:W-:Y:S02]  /*0580*/  IMAD.MOV.U32 R0, RZ, RZ, R16 ;  /* 0x000000ffff007224 */ /* 0x000fe400078e0010 */
[----:B------:R-:W-:Y:S02]  /*0590*/  IMAD.MOV.U32 R5, RZ, RZ, R18 ;  /* 0x000000ffff057224 */ /* 0x000fe400078e0012 */
[----:B------:R-:W-:Y:S01]  /*05a0*/  IMAD.MOV.U32 R12, RZ, RZ, R19 ;  /* 0x000000ffff0c7224 */ /* 0x000fe200078e0013 */
[----:B------:R-:W-:Y:S02]  /*05b0*/  SEL R8, R0, R9, P0 ;  /* 0x0000000900087207 */ /* 0x000fe40000000000 */
[----:B------:R-:W-:Y:S01]  /*05c0*/  @P1 LOP3.LUT R13, R11, 0x80000, RZ, 0xfc, !PT ;  /* 0x000800000b0d1812 */ /* 0x000fe200078efcff */
[----:B------:R-:W-:Y:S01]  /*05d0*/  DSETP.MIN.AND P0, P1, |R16|, |R18|, PT ;  /* 0x400000121000722a */ /* 0x000fe20003900200 */
[----:B------:R-:W-:Y:S01]  /*05e0*/  MOV R4, R21 ;  /* 0x0000001500047202 */ /* 0x000fe20000000f00 */
[----:B------:R-:W-:-:S02]  /*05f0*/  IMAD.MOV.U32 R10, RZ, RZ, R8 ;  /* 0x000000ffff0a7224 */ /* 0x000fc400078e0008 */
[----:B------:R-:W-:Y:S02]  /*0600*/  IMAD.MOV.U32 R9, RZ, RZ, R13 ;  /* 0x000000ffff097224 */ /* 0x000fe400078e000d */
[----:B------:R-:W-:Y:S01]  /*0610*/  SEL R6, R0, R5, P0 ;  /* 0x0000000500067207 */ /* 0x000fe20000000000 */
[----:B------:R-:W-:Y:S02]  /*0620*/  IMAD.MOV.U32 R0, RZ, RZ, R20 ;  /* 0x000000ffff007224 */ /* 0x000fe400078e0014 */
[----:B------:R-:W-:Y:S01]  /*0630*/  IMAD.MOV.U32 R7, RZ, RZ, R9 ;  /* 0x000000ffff077224 */ /* 0x000fe200078e0009 */
[C-C-:B------:R-:W-:Y:S01]  /*0640*/  DSETP.MAX.AND P4, P5, |R20|.reuse, R8.reuse, PT ;  /* 0x000000081400722a */ /* 0x140fe20003d8f200 */
[----:B------:R-:W-:Y:S01]  /*0650*/  IMAD.MOV.U32 R5, RZ, RZ, R8 ;  /* 0x000000ffff057224 */ /* 0x000fe200078e0008 */
[----:B------:R-:W-:-:S04]  /*0660*/  DSETP.MIN.AND P2, P3, |R20|, R8, PT ;  /* 0x000000081400722a */ /* 0x000fc80003b40200 */
        /* <DEDUP_REMOVED lines=9> */
[----:B------:R-:W-:Y:S01]  /*0700*/  IMAD.MOV.U32 R10, RZ, RZ, RZ ;  /* 0x000000ffff0a7224 */ /* 0x000fe200078e00ff */
[----:B------:R-:W-:Y:S01]  /*0710*/  MOV R9, R13 ;  /* 0x0000000d00097202 */ /* 0x000fe20000000f00 */
[----:B------:R-:W-:Y:S01]  /*0720*/  IMAD.MOV.U32 R7, RZ, RZ, R17 ;  /* 0x000000ffff077224 */ /* 0x000fe200078e0011 */
[----:B------:R-:W-:-:S04]  /*0730*/  LOP3.LUT R0, R5, 0xffc00000, RZ, 0xc0, !PT ;  /* 0xffc0000005007812 */ /* 0x000fc800078ec0ff */
[----:B------:R-:W-:Y:S02]  /*0740*/  LOP3.LUT R11, R0, 0x7fd00000, RZ, 0x3c, !PT ;  /* 0x7fd00000000b7812 */ /* 0x000fe400078e3cff */
[----:B------:R-:W-:Y:S02]  /*0750*/  FSEL R7, |R7|, |R12|, P0 ;  /* 0x4000000c07077208 */ /* 0x000fe40000000200 */
[----:B------:R-:W-:Y:S02]  /*0760*/  @P1 LOP3.LUT R7, R12, 0x80000, RZ, 0xfc, !PT ;  /* 0x000800000c071812 */ /* 0x000fe400078efcff */
[----:B------:R-:W-:-:S04]  /*0770*/  DMUL R8, R8, R10 ;  /* 0x0000000a08087228 */ /* 0x000fc80000000000 */
[-C--:B------:R-:W-:Y:S02]  /*0780*/  DMUL R6, R6, R10.reuse ;  /* 0x0000000a06067228 */ /* 0x080fe40000000000 */
[----:B------:R-:W-:Y:S02]  /*0790*/  DMUL R10, R4, R10 ;  /* 0x0000000a040a7228 */ /* 0x000fe40000000000 */
[----:B------:R-:W-:-:S08]  /*07a0*/  DMUL R8, R8, R8 ;  /* 0x0000000808087228 */ /* 0x000fd00000000000 */
[----:B------:R-:W-:Y:S01]  /*07b0*/  DFMA R8, R6, R6, R8 ;  /* 0x000000060608722b */ /* 0x000fe20000000008 */
[----:B------:R-:W-:-:S07]  /*07c0*/  IMAD.U32 R7, RZ, RZ, UR6 ;  /* 0x00000006ff077e24 */ /* 0x000fce000f8e00ff */
[----:B------:R-:W-:-:S08]  /*07d0*/  DFMA R8, R10, R10, R8 ;  /* 0x0000000a0a08722b */ /* 0x000fd00000000008 */
[----:B------:R-:W-:Y:S01]  /*07e0*/  DSETP.MIN.AND P0, P1, R8, UR4, PT ;  /* 0x0000000408007e2a */ /* 0x000fe2000b900000 */
[----:B------:R-:W-:Y:S01]  /*07f0*/  UMOV UR5, 0x3fe62e42 ;  /* 0x3fe62e4200057882 */ /* 0x000fe20000000000 */
[----:B------:R-:W-:-:S05]  /*0800*/  IMAD.MOV.U32 R6, RZ, RZ, R9 ;  /* 0x000000ffff067224 */ /* 0x000fca00078e0009 */
[----:B------:R-:W-:Y:S01]  /*0810*/  FSEL R11, R6, UR6, P0 ;  /* 0x00000006060b7c08 */ /* 0x000fe20008000000 */
[----:B------:R-:W-:Y:S01]  /*0820*/  IMAD.MOV.U32 R6, RZ, RZ, R8 ;  /* 0x000000ffff067224 */ /* 0x000fe200078e0008 */
[----:B------:R-:W-:-:S04]  /*0830*/  UMOV UR6, 0x3b39803f ;  /* 0x3b39803f00067882 */ /* 0x000fc80000000000 */
[----:B------:R-:W-:Y:S01]  /*0840*/  SEL R10, R6, UR4, P0 ;  /* 0x00000004060a7c07 */ /* 0x000fe20008000000 */
[----:B------:R-:W-:Y:S01]  /*0850*/  HFMA2 R6, -RZ, RZ, 0, 0 ;  /* 0x00000000ff067431 */ /* 0x000fe200000001ff */
[----:B------:R-:W-:Y:S01]  /*0860*/  @P1 LOP3.LUT R11, R7, 0x80000, RZ, 0xfc, !PT ;  /* 0x00080000070b1812 */ /* 0x000fe200078efcff */
[----:B------:R-:W-:Y:S01]  /*0870*/  UMOV UR4, 0xfefa39ef ;  /* 0xfefa39ef00047882 */ /* 0x000fe20000000000 */
[----:B------:R-:W-:Y:S02]  /*0880*/  ISETP.GE.U32.AND P1, PT, R5, 0x7ff00000, PT ;  /* 0x7ff000000500780c */ /* 0x000fe40003f26070 */
[----:B------:R-:W0:Y:S02]  /*0890*/  MUFU.RSQ64H R7, R11 ;  /* 0x0000000b00077308 */ /* 0x000e240000001c00 */
[----:B0-----:R-:W-:-:S08]  /*08a0*/  DMUL R12, R6, R6 ;  /* 0x00000006060c7228 */ /* 0x001fd00000000000 */
[----:B------:R-:W-:-:S08]  /*08b0*/  DFMA R12, R10, -R12, 1 ;  /* 0x3ff000000a0c742b */ /* 0x000fd0000000080c */
[----:B------:R-:W-:Y:S02]  /*08c0*/  DFMA R22, R12, R22, 0.5 ;  /* 0x3fe000000c16742b */ /* 0x000fe40000000016 */
[----:B------:R-:W-:-:S08]  /*08d0*/  DMUL R12, R6, R12 ;  /* 0x0000000c060c7228 */ /* 0x000fd00000000000 */
[----:B------:R-:W-:Y:S02]  /*08e0*/  DFMA R12, R22, R12, R6 ;  /* 0x0000000c160c722b */ /* 0x000fe40000000006 */
[----:B------:R-:W-:-:S06]  /*08f0*/  DADD R6, |R16|, |R18| ;  /* 0x0000000010067229 */ /* 0x000fcc0000000612 */
[----:B------:R-:W-:Y:S01]  /*0900*/  DMUL R12, R8, R12 ;  /* 0x0000000c080c7228 */ /* 0x000fe20000000000 */
[----:B------:R-:W-:Y:S01]  /*0910*/  LOP3.LUT R9, R0, 0x100000, RZ, 0xfc, !PT ;  /* 0x0010000000097812 */ /* 0x000fe200078efcff */
[----:B------:R-:W-:Y:S01]  /*0920*/  IMAD.MOV.U32 R8, RZ, RZ, RZ ;  /* 0x000000ffff087224 */ /* 0x000fe200078e00ff */
[----:B------:R-:W-:-:S05]  /*0930*/  DADD R6, |R20|, R6 ;  /* 0x0000000014067229 */ /* 0x000fca0000000206 */
[----:B------:R-:W-:-:S03]  /*0940*/  DMUL R12, R12, R8 ;  /* 0x000000080c0c7228 */ /* 0x000fc60000000000 */
[----:B------:R-:W-:-:S07]  /*0950*/  DSETP.GT.AND P0, PT, R6, R4, PT ;  /* 0x000000040600722a */ /* 0x000fce0003f04000 */
[----:B------:R-:W-:Y:S02]  /*0960*/  FSEL R9, R12, R6, P0 ;  /* 0x000000060c097208 */ /* 0x000fe40000000000 */
[----:B------:R-:W-:Y:S02]  /*0970*/  FSEL R7, R13, R7, P0 ;  /* 0x000000070d077208 */ /* 0x000fe40000000000 */
[----:B------:R-:W-:Y:S01]  /*0980*/  FSEL R8, R9, R4, !P1 ;  /* 0x0000000409087208 */ /* 0x000fe20004800000 */
[----:B------:R-:W-:Y:S01]  /*0990*/  IMAD.MOV.U32 R4, RZ, RZ, 0x652b82fe ;  /* 0x652b82feff047424 */ /* 0x000fe200078e00ff */
[----:B------:R-:W-:Y:S02]  /*09a0*/  FSEL R9, R7, R5, !P1 ;  /* 0x0000000507097208 */ /* 0x000fe40004800000 */
[----:B------:R-:W-:-:S04]  /*09b0*/  MOV R5, 0x3ff71547 ;  /* 0x3ff7154700057802 */ /* 0x000fc80000000f00 */
[----:B------:R-:W-:-:S08]  /*09c0*/  DMUL R34, R2, R8 ;  /* 0x0000000802227228 */ /* 0x000fd00000000000 */
[----:B------:R-:W-:-:S08]  /*09d0*/  DMUL R22, R34, R34 ;  /* 0x0000002222167228 */ /* 0x000fd00000000000 */
[----:B------:R-:W-:Y:S02]  /*09e0*/  DFMA R4, R22, -R4, 6.75539944105574400000e+15 ;  /* 0x433800001604742b */ /* 0x000fe40000000804 */
[----:B------:R-:W-:-:S06]  /*09f0*/  DADD R12, -RZ, -R22 ;  /* 0x00000000ff0c7229 */ /* 0x000fcc0000000916 */
[----:B------:R-:W-:-:S04]  /*0a00*/  DADD R6, R4, -6.75539944105574400000e+15 ;  /* 0xc338000004067429 */ /* 0x000fc80000000000 */
[----:B------:R-:W-:-:S04]  /*0a10*/  FSETP.GEU.AND P0, PT, |R13|, 4.1917929649353027344, PT ;  /* 0x4086232b0d00780b */ /* 0x000fc80003f0e200 */
[----:B------:R-:W-:-:S08]  /*0a20*/  DFMA R10, R6, -UR4, -R22 ;  /* 0x80000004060a7c2b */ /* 0x000fd00008000816 */
[----:B------:R-:W-:Y:S01]  /*0a30*/  DFMA R10, R6, -UR6, R10 ;  /* 0x80000006060a7c2b */ /* 0x000fe2000800000a */
[----:B------:R-:W-:Y:S01]  /*0a40*/  UMOV UR6, 0x69ce2bdf ;  /* 0x69ce2bdf00067882 */ /* 0x000fe20000000000 */
[----:B------:R-:W-:Y:S01]  /*0a50*/  IMAD.MOV.U32 R6, RZ, RZ, -0x35dec16 ;  /* 0xfca213eaff067424 */ /* 0x000fe200078e00ff */
[----:B------:R-:W-:Y:S01]  /*0a60*/  UMOV UR7, 0x3e5ade15 ;  /* 0x3e5ade1500077882 */ /* 0x000fe20000000000 */
[----:B------:R-:W-:-:S06]  /*0a70*/  IMAD.MOV.U32 R7, RZ, RZ, 0x3e928af3 ;  /* 0x3e928af3ff077424 */ /* 0x000fcc00078e00ff */
[----:B------:R-:W-:Y:S01]  /*0a80*/  DFMA R6, R10, UR6, R6 ;  /* 0x000000060a067c2b */ /* 0x000fe20008000006 */
[----:B------:R-:W-:Y:S01]  /*0a90*/  UMOV UR6, 0x62401315 ;  /* 0x6240131500067882 */ /* 0x000fe20000000000 */
[----:B------:R-:W-:-:S06]  /*0aa0*/  UMOV UR7, 0x3ec71dee ;  /* 0x3ec71dee00077882 */ /* 0x000fcc0000000000 */
[----:B------:R-:W-:Y:S01]  /*0ab0*/  DFMA R6, R10, R6, UR6 ;  /* 0x000000060a067e2b */ /* 0x000fe20008000006 */
        /* <DEDUP_REMOVED lines=20> */
[----:B------:R-:W-:-:S08]  /*0c00*/  DFMA R6, R10, R6, UR6 ;  /* 0x000000060a067e2b */ /* 0x000fd00008000006 */
[----:B------:R-:W-:-:S08]  /*0c10*/  DFMA R6, R10, R6, 1 ;  /* 0x3ff000000a06742b */ /* 0x000fd00000000006 */
[----:B------:R-:W-:Y:S01]  /*0c20*/  DFMA R6, R10, R6, 1 ;  /* 0x3ff000000a06742b */ /* 0x000fe20000000006 */
[----:B------:R-:W-:Y:S01]  /*0c30*/  IMAD.MOV.U32 R10, RZ, RZ, -0x24b905a1 ;  /* 0xdb46fa5fff0a7424 */ /* 0x000fe200078e00ff */
[----:B------:R-:W-:-:S08]  /*0c40*/  MOV R11, 0x3d47088f ;  /* 0x3d47088f000b7802 */ /* 0x000fd00000000f00 */
[----:B------:R-:W-:Y:S02]  /*0c50*/  IMAD R25, R4, 0x100000, R7 ;  /* 0x0010000004197824 */ /* 0x000fe400078e0207 */
[----:B------:R-:W-:Y:S01]  /*0c60*/  IMAD.MOV.U32 R24, RZ, RZ, R6 ;  /* 0x000000ffff187224 */ /* 0x000fe200078e0006 */
[----:B------:R-:W-:Y:S06]  /*0c70*/  @!P0 BRA `(.L_x_33) ;  /* 0x0000000000348947 */ /* 0x000fec0003800000 */
[----:B------:R-:W-:Y:S01]  /*0c80*/  FSETP.GEU.AND P1, PT, |R13|, 4.2275390625, PT ;  /* 0x408748000d00780b */ /* 0x000fe20003f2e200 */
[C---:B------:R-:W-:Y:S02]  /*0c90*/  DADD R12, -R22.reuse, +INF ;  /* 0x7ff00000160c7429 */ /* 0x040fe40000000100 */
[----:B------:R-:W-:-:S08]  /*0ca0*/  DSETP.GT.AND P0, PT, R22, RZ, PT ;  /* 0x000000ff1600722a */ /* 0x000fd00003f04000 */
[----:B------:R-:W-:Y:S02]  /*0cb0*/  FSEL R24, R12, RZ, !P0 ;  /* 0x000000ff0c187208 */ /* 0x000fe40004000000 */
[----:B------:R-:W-:Y:S02]  /*0cc0*/  @!P1 LEA.HI R0, R4, R4, RZ, 0x1 ;  /* 0x0000000404009211 */ /* 0x000fe400078f08ff */
[----:B------:R-:W-:Y:S02]  /*0cd0*/  FSEL R25, R13, RZ, !P0 ;  /* 0x000000ff0d197208 */ /* 0x000fe40004000000 */
[----:B------:R-:W-:-:S05]  /*0ce0*/  @!P1 SHF.R.S32.HI R5, RZ, 0x1, R0 ;  /* 0x00000001ff059819 */ /* 0x000fca0000011400 */
[----:B------:R-:W-:Y:S02]  /*0cf0*/  @!P1 IMAD.IADD R4, R4, 0x1, -R5 ;  /* 0x0000000104049824 */ /* 0x000fe400078e0a05 */
[----:B------:R-:W-:-:S03]  /*0d00*/  @!P1 IMAD R5, R5, 0x100000, R7 ;  /* 0x0010000005059824 */ /* 0x000fc600078e0207 */
[----:B------:R-:W-:Y:S01]  /*0d10*/  @!P1 LEA R7, R4, 0x3ff00000, 0x14 ;  /* 0x3ff0000004079811 */ /* 0x000fe200078ea0ff */
[----:B------:R-:W-:Y:S01]  /*0d20*/  @!P1 IMAD.MOV.U32 R4, RZ, RZ, R6 ;  /* 0x000000ffff049224 */ /* 0x000fe200078e0006 */
[----:B------:R-:W-:-:S06]  /*0d30*/  @!P1 MOV R6, RZ ;  /* 0x000000ff00069202 */ /* 0x000fcc0000000f00 */
[----:B------:R-:W-:-:S11]  /*0d40*/  @!P1 DMUL R24, R4, R6 ;  /* 0x0000000604189228 */ /* 0x000fd60000000000 */
.L_x_33:
[----:B------:R-:W-:Y:S05]  /*0d50*/  BSYNC.RECONVERGENT B0 ;  /* 0x0000000000007941 */ /* 0x000fea0003800200 */
.L_x_32:
[----:B------:R-:W-:Y:S01]  /*0d60*/  UMOV UR6, 0xfba6f279 ;  /* 0xfba6f27900067882 */ /* 0x000fe20000000000 */
[----:B------:R-:W-:Y:S01]  /*0d70*/  UMOV UR7, 0x3cf0679a ;  /* 0x3cf0679a00077882 */ /* 0x000fe20000000000 */
[----:B------:R-:W0:Y:S01]  /*0d80*/  MUFU.RCP64H R7, -1.77245330810546875 ;  /* 0xbffc5bf800077908 */ /* 0x000e220000001800 */
[C---:B------:R-:W-:Y:S01]  /*0d90*/  DFMA R4, |R34|.reuse, -UR6, R10 ;  /* 0x8000000622047c2b */ /* 0x040fe2000800020a */
[----:B------:R-:W-:Y:S01]  /*0da0*/  UMOV UR6, 0xb976a9b2 ;  /* 0xb976a9b200067882 */ /* 0x000fe20000000000 */
[----:B------:R-:W-:Y:S01]  /*0db0*/  UMOV UR7, 0x3d8df9f9 ;  /* 0x3d8df9f900077882 */ /* 0x000fe20000000000 */
[----:B------:R-:W-:Y:S01]  /*0dc0*/  IMAD.MOV.U32 R10, RZ, RZ, -0x6e4b1096 ;  /* 0x91b4ef6aff0a7424 */ /* 0x000fe200078e00ff */
[----:B------:R-:W-:Y:S01]  /*0dd0*/  ISETP.NE.AND P1, PT, R33, R32, PT ;  /* 0x000000202100720c */ /* 0x000fe20003f25270 */
[----:B------:R-:W-:Y:S01]  /*0de0*/  IMAD.MOV.U32 R11, RZ, RZ, 0x3ffc5bf8 ;  /* 0x3ffc5bf8ff0b7424 */ /* 0x000fe200078e00ff */
[----:B------:R-:W-:Y:S01]  /*0df0*/  BSSY.RECONVERGENT B1, `(.L_x_34) ;  /* 0x0000060000017945 */ /* 0x000fe20003800200 */
[----:B------:R-:W-:Y:S01]  /*0e00*/  IMAD.MOV.U32 R6, RZ, RZ, 0x1 ;  /* 0x00000001ff067424 */ /* 0x000fe200078e00ff */
[----:B------:R-:W-:Y:S01]  /*0e10*/  DFMA R4, |R34|, R4, -UR6 ;  /* 0x8000000622047e2b */ /* 0x000fe20008000204 */
[----:B------:R-:W-:Y:S01]  /*0e20*/  UMOV UR6, 0x590cc332 ;  /* 0x590cc33200067882 */ /* 0x000fe20000000000 */
[----:B------:R-:W-:-:S06]  /*0e30*/  UMOV UR7, 0x3dc7f1f5 ;  /* 0x3dc7f1f500077882 */ /* 0x000fcc0000000000 */
[----:B------:R-:W-:Y:S01]  /*0e40*/  DFMA R4, |R34|, R4, UR6 ;  /* 0x0000000622047e2b */ /* 0x000fe20008000204 */
[----:B------:R-:W-:Y:S01]  /*0e50*/  UMOV UR6, 0xcd2d56c4 ;  /* 0xcd2d56c400067882 */ /* 0x000fe20000000000 */
[----:B------:R-:W-:Y:S01]  /*0e60*/  UMOV UR7, 0x3dfa28a3 ;  /* 0x3dfa28a300077882 */ /* 0x000fe20000000000 */
[----:B0-----:R-:W-:-:S05]  /*0e70*/  DFMA R12, R6, R10, 1 ;  /* 0x3ff00000060c742b */ /* 0x001fca000000000a */
[----:B------:R-:W-:Y:S01]  /*0e80*/  DFMA R4, |R34|, R4, -UR6 ;  /* 0x8000000622047e2b */ /* 0x000fe20008000204 */
[----:B------:R-:W-:Y:S01]  /*0e90*/  UMOV UR6, 0x67835925 ;  /* 0x6783592500067882 */ /* 0x000fe20000000000 */
[----:B------:R-:W-:Y:S01]  /*0ea0*/  UMOV UR7, 0x3e2485ee ;  /* 0x3e2485ee00077882 */ /* 0x000fe20000000000 */
[----:B------:R-:W-:-:S05]  /*0eb0*/  DFMA R12, R12, R12, R12 ;  /* 0x0000000c0c0c722b */ /* 0x000fca000000000c */
[----:B------:R-:W-:Y:S01]  /*0ec0*/  DFMA R4, |R34|, R4, UR6 ;  /* 0x0000000622047e2b */ /* 0x000fe20008000204 */
[----:B------:R-:W-:Y:S01]  /*0ed0*/  UMOV UR6, 0x5919f583 ;  /* 0x5919f58300067882 */ /* 0x000fe20000000000 */
[----:B------:R-:W-:Y:S01]  /*0ee0*/  UMOV UR7, 0x3e476db4 ;  /* 0x3e476db400077882 */ /* 0x000fe20000000000 */
[----:B------:R-:W-:-:S05]  /*0ef0*/  DFMA R12, R6, R12, R6 ;  /* 0x0000000c060c722b */ /* 0x000fca0000000006 */
[----:B------:R-:W-:Y:S01]  /*0f00*/  DFMA R4, |R34|, R4, -UR6 ;  /* 0x8000000622047e2b */ /* 0x000fe20008000204 */
[----:B------:R-:W-:Y:S01]  /*0f10*/  UMOV UR6, 0xd98c8d71 ;  /* 0xd98c8d7100067882 */ /* 0x000fe20000000000 */
[----:B------:R-:W-:Y:S01]  /*0f20*/  UMOV UR7, 0x3e62d698 ;  /* 0x3e62d69800077882 */ /* 0x000fe20000000000 */
[----:B------:R-:W-:-:S05]  /*0f30*/  DFMA R26, R12, R10, 1 ;  /* 0x3ff000000c1a742b */ /* 0x000fca000000000a */
[----:B------:R-:W-:Y:S01]  /*0f40*/  DFMA R4, |R34|, R4, UR6 ;  /* 0x0000000622047e2b */ /* 0x000fe20008000204 */
[----:B------:R-:W-:Y:S01]  /*0f50*/  UMOV UR6, 0x7155d5c6 ;  /* 0x7155d5c600067882 */ /* 0x000fe20000000000 */
[----:B------:R-:W-:Y:S01]  /*0f60*/  UMOV UR7, 0x3e720a2c ;  /* 0x3e720a2c00077882 */ /* 0x000fe20000000000 */
[----:B------:R-:W-:Y:S02]  /*0f70*/  DFMA R26, R12, R26, R12 ;  /* 0x0000001a0c1a722b */ /* 0x000fe4000000000c */
[----:B------:R-:W-:-:S03]  /*0f80*/  DADD R12, R34, R34 ;  /* 0x00000000220c7229 */ /* 0x000fc60000000022 */
[----:B------:R-:W-:Y:S01]  /*0f90*/  DFMA R4, |R34|, R4, -UR6 ;  /* 0x8000000622047e2b */ /* 0x000fe20008000204 */
[----:B------:R-:W-:Y:S01]  /*0fa0*/  UMOV UR6, 0x37ca1397 ;  /* 0x37ca139700067882 */ /* 0x000fe20000000000 */
[----:B------:R-:W-:-:S03]  /*0fb0*/  UMOV UR7, 0x3e41d29b ;  /* 0x3e41d29b00077882 */ /* 0x000fc60000000000 */
[----:B------:R-:W-:Y:S02]  /*0fc0*/  DMUL R28, R12, R26 ;  /* 0x0000001a0c1c7228 */ /* 0x000fe40000000000 */
[----:B------:R-:W-:Y:S01]  /*0fd0*/  FSETP.GEU.AND P2, PT, |R13|, 6.5827683646048100446e-37, PT ;  /* 0x036000000d00780b */ /* 0x000fe20003f4e200 */
[----:B------:R-:W-:Y:S01]  /*0fe0*/  DFMA R4, |R34|, R4, -UR6 ;  /* 0x8000000622047e2b */ /* 0x000fe20008000204 */
[----:B------:R-:W-:Y:S01]  /*0ff0*/  UMOV UR6, 0xc0f67a49 ;  /* 0xc0f67a4900067882 */ /* 0x000fe20000000000 */
[----:B------:R-:W-:-:S03]  /*1000*/  UMOV UR7, 0x3ea2ef6c ;  /* 0x3ea2ef6c00077882 */ /* 0x000fc60000000000 */
[----:B------:R-:W-:-:S03]  /*1010*/  DFMA R10, R28, R10, R12 ;  /* 0x0000000a1c0a722b */ /* 0x000fc6000000000c */
[----:B------:R-:W-:Y:S01]  /*1020*/  DFMA R4, |R34|, R4, UR6 ;  /* 0x0000000622047e2b */ /* 0x000fe20008000204 */
[----:B------:R-:W-:Y:S01]  /*1030*/  UMOV UR6, 0x92333b6f ;  /* 0x92333b6f00067882 */ /* 0x000fe20000000000 */
[----:B------:R-:W-:-:S03]  /*1040*/  UMOV UR7, 0x3ec102b8 ;  /* 0x3ec102b800077882 */ /* 0x000fc60000000000 */
[----:B------:R-:W-:Y:S01]  /*1050*/  DFMA R10, R26, R10, R28 ;  /* 0x0000000a1a0a722b */ /* 0x000fe2000000001c */
[----:B------:R-:W-:Y:S02]  /*1060*/  FSEL R26, R8, RZ, P1 ;  /* 0x000000ff081a7208 */ /* 0x000fe40000800000 */
[----:B------:R-:W-:Y:S01]  /*1070*/  DFMA R4, |R34|, R4, -UR6 ;  /* 0x8000000622047e2b */ /* 0x000fe20008000204 */
[----:B------:R-:W-:Y:S01]  /*1080*/  UMOV UR6, 0x5ba9a84e ;  /* 0x5ba9a84e00067882 */ /* 0x000fe20000000000 */
[----:B------:R-:W-:Y:S01]  /*1090*/  UMOV UR7, 0x3eca3037 ;  /* 0x3eca303700077882 */ /* 0x000fe20000000000 */
[----:B------:R-:W-:-:S04]  /*10a0*/  FSEL R27, R9, 1.875, P1 ;  /* 0x3ff00000091b7808 */ /* 0x000fc80000800000 */
[----:B------:R-:W-:Y:S01]  /*10b0*/  FFMA R8, RZ, -1.9715566635131835938, R11 ;  /* 0xbffc5bf8ff087823 */ /* 0x000fe2000000000b */
[----:B------:R-:W-:Y:S01]  /*10c0*/  DFMA R4, |R34|, R4, UR6 ;  /* 0x0000000622047e2b */ /* 0x000fe20008000204 */
[----:B------:R-:W-:Y:S01]  /*10d0*/  UMOV UR6, 0xdedea43e ;  /* 0xdedea43e00067882 */ /* 0x000fe20000000000 */
[----:B------:R-:W-:Y:S01]  /*10e0*/  UMOV UR7, 0x3ecaad18 ;  /* 0x3ecaad1800077882 */ /* 0x000fe20000000000 */
[----:B------:R-:W-:Y:S01]  /*10f0*/  DMUL R28, R26, R26 ;  /* 0x0000001a1a1c7228 */ /* 0x000fe20000000000 */
[----:B------:R-:W-:-:S04]  /*1100*/  FSETP.GT.AND P0, PT, |R8|, 1.469367938527859385e-39, PT ;  /* 0x001000000800780b */ /* 0x000fc80003f04200 */
        /* <DEDUP_REMOVED lines=30> */
[----:B------:R-:W-:-:S08]  /*12f0*/  DFMA R4, |R34|, R4, UR6 ;  /* 0x0000000622047e2b */ /* 0x000fd00008000204 */
[----:B------:R-:W-:-:S06]  /*1300*/  DFMA R6, |R34|, R4, |R34| ;  /* 0x000000042206722b */ /* 0x000fcc0000000622 */
[----:B------:R-:W0:Y:S02]  /*1310*/  F2F.F32.F64 R0, R6 ;  /* 0x0000000600007310 */ /* 0x000e240000301000 */
[----:B0-----:R-:W-:-:S06]  /*1320*/  FMUL R0, R0, -1.4426950216293334961 ;  /* 0xbfb8aa3b00007820 */ /* 0x001fcc0000400000 */
[----:B------:R-:W0:Y:S08]  /*1330*/  FRND R0, R0 ;  /* 0x0000000000007307 */ /* 0x000e300000201000 */
[----:B0-----:R-:W0:Y:S08]  /*1340*/  MUFU.EX2 R14, R0 ;  /* 0x00000000000e7308 */ /* 0x001e300000000800 */
[----:B------:R-:W1:Y:S08]  /*1350*/  F2F.F64.F32 R30, R0 ;  /* 0x00000000001e7310 */ /* 0x000e700000201800 */
[----:B0-----:R0:W2:Y:S01]  /*1360*/  F2F.F64.F32 R8, R14 ;  /* 0x0000000e00087310 */ /* 0x0010a20000201800 */
[----:B-1----:R-:W-:Y:S01]  /*1370*/  DFMA R30, R30, -UR4, -R6 ;  /* 0x800000041e1e7c2b */ /* 0x002fe20008000806 */
[----:B------:R-:W-:Y:S10]  /*1380*/  @P0 BRA P2, `(.L_x_35) ;  /* 0x0000000000180947 */ /* 0x000ff40001000000 */
[----:B------:R-:W-:Y:S01]  /*1390*/  IMAD.MOV.U32 R10, RZ, RZ, R12 ;  /* 0x000000ffff0a7224 */ /* 0x000fe200078e000c */
[----:B------:R-:W-:Y:S01]  /*13a0*/  MOV R11, R13 ;  /* 0x0000000d000b7202 */ /* 0x000fe20000000f00 */
[----:B------:R-:W-:Y:S01]  /*13b0*/  IMAD.MOV.U32 R40, RZ, RZ, -0x6e4b1096 ;  /* 0x91b4ef6aff287424 */ /* 0x000fe200078e00ff */
[----:B------:R-:W-:Y:S01]  /*13c0*/  MOV R0, 0x13f0 ;  /* 0x000013f000007802 */ /* 0x000fe20000000f00 */
[----:B------:R-:W-:-:S07]  /*13d0*/  IMAD.MOV.U32 R41, RZ, RZ, -0x4003a408 ;  /* 0xbffc5bf8ff297424 */ /* 0x000fce00078e00ff */
[----:B0-2---:R-:W-:Y:S05]  /*13e0*/  CALL.REL.NOINC `($__internal_3_$__cuda_sm20_div_rn_f64_full) ;  /* 0x0000001400287944 */ /* 0x005fea0003c00000 */
.L_x_35:
[----:B------:R-:W-:Y:S05]  /*13f0*/  BSYNC.RECONVERGENT B1 ;  /* 0x0000000000017941 */ /* 0x000fea0003800200 */
.L_x_34:
[----:B------:R-:W-:Y:S01]  /*1400*/  IMAD.MOV.U32 R12, RZ, RZ, -0x7649667 ;  /* 0xf89b6999ff0c7424 */ /* 0x000fe200078e00ff */
[----:B------:R-:W-:Y:S01]  /*1410*/  UMOV UR4, 0xa4741b81 ;  /* 0xa4741b8100047882 */ /* 0x000fe20000000000 */
[----:B------:R-:W-:Y:S01]  /*1420*/  IMAD.MOV.U32 R13, RZ, RZ, 0x3e928a27 ;  /* 0x3e928a27ff0d7424 */ /* 0x000fe200078e00ff */
[----:B------:R-:W-:Y:S01]  /*1430*/  UMOV UR5, 0x3e5ae904 ;  /* 0x3e5ae90400057882 */ /* 0x000fe20000000000 */
[----:B------:R-:W-:Y:S01]  /*1440*/  DADD R36, |R34|, -R6 ;  /* 0x0000000022247229 */ /* 0x000fe20000000a06 */
[----:B------:R-:W-:Y:S01]  /*1450*/  BSSY.RECONVERGENT B1, `(.L_x_36) ;  /* 0x000003c000017945 */ /* 0x000fe20003800200 */
[----:B------:R-:W1:Y:S01]  /*1460*/  MUFU.RCP64H R7, R29 ;  /* 0x0000001d00077308 */ /* 0x000e620000001800 */
[----:B------:R-:W-:Y:S01]  /*1470*/  MOV R6, 0x1 ;  /* 0x0000000100067802 */ /* 0x000fe20000000f00 */
[----:B------:R-:W-:Y:S01]  /*1480*/  DFMA R12, R30, UR4, R12 ;  /* 0x000000041e0c7c2b */ /* 0x000fe2000800000c */
[----:B------:R-:W-:Y:S01]  /*1490*/  UMOV UR4, 0x15ff7e07 ;  /* 0x15ff7e0700047882 */ /* 0x000fe20000000000 */
[----:B------:R-:W-:-:S02]  /*14a0*/  UMOV UR5, 0x3ec71de7 ;  /* 0x3ec71de700057882 */ /* 0x000fc40000000000 */
[----:B------:R-:W-:Y:S02]  /*14b0*/  DFMA R36, |R34|, R4, R36 ;  /* 0x000000042224722b */ /* 0x000fe40000000224 */
[----:B--2---:R-:W-:Y:S02]  /*14c0*/  DADD R4, -R8, 1 ;  /* 0x3ff0000008047429 */ /* 0x004fe40000000100 */
        /* <DEDUP_REMOVED lines=23> */
[----:B------:R-:W-:Y:S02]  /*1640*/  UMOV UR5, 0x4017afb4 ;  /* 0x4017afb400057882 */ /* 0x000fe40000000000 */
[----:B------:R-:W-:-:S04]  /*1650*/  DSETP.GE.AND P0, PT, |R34|, UR4, PT ;  /* 0x0000000422007e2a */ /* 0x000fc8000bf06200 */
[----:B------:R-:W-:-:S08]  /*1660*/  DMUL R12, R30, R12 ;  /* 0x0000000c1e0c7228 */ /* 0x000fd00000000000 */
[----:B------:R-:W-:Y:S02]  /*1670*/  DFMA R12, R30, R12, -R36 ;  /* 0x0000000c1e0c722b */ /* 0x000fe40000000824 */
[----:B-1----:R-:W-:-:S06]  /*1680*/  DFMA R36, -R28, R6, 1 ;  /* 0x3ff000001c24742b */ /* 0x002fcc0000000106 */
[----:B------:R-:W-:Y:S02]  /*1690*/  DADD R12, R30, R12 ;  /* 0x000000001e0c7229 */ /* 0x000fe4000000000c */
[----:B------:R-:W-:-:S06]  /*16a0*/  DFMA R36, R36, R36, R36 ;  /* 0x000000242424722b */ /* 0x000fcc0000000024 */
[----:B------:R-:W-:Y:S02]  /*16b0*/  DFMA R4, R8, -R12, R4 ;  /* 0x8000000c0804722b */ /* 0x000fe40000000004 */
[----:B------:R-:W-:-:S08]  /*16c0*/  DFMA R36, R6, R36, R6 ;  /* 0x000000240624722b */ /* 0x000fd00000000006 */
[----:B------:R-:W-:Y:S01]  /*16d0*/  FSEL R5, R5, 1.875, !P0 ;  /* 0x3ff0000005057808 */ /* 0x000fe20004000000 */
[----:B------:R-:W-:Y:S01]  /*16e0*/  DFMA R6, -R28, R36, 1 ;  /* 0x3ff000001c06742b */ /* 0x000fe20000000124 */
[----:B------:R-:W-:Y:S02]  /*16f0*/  FSEL R4, R4, RZ, !P0 ;  /* 0x000000ff04047208 */ /* 0x000fe40004000000 */
[----:B------:R-:W-:-:S05]  /*1700*/  LOP3.LUT R5, R5, 0x80000000, R35, 0xb8, !PT ;  /* 0x8000000005057812 */ /* 0x000fca00078eb823 */
[----:B------:R-:W-:Y:S02]  /*1710*/  DFMA R6, R36, R6, R36 ;  /* 0x000000062406722b */ /* 0x000fe40000000024 */
[----:B------:R-:W-:-:S08]  /*1720*/  DFMA R8, R10, R24, R4 ;  /* 0x000000180a08722b */ /* 0x000fd00000000004 */
[----:B------:R-:W-:-:S08]  /*1730*/  DMUL R10, R8, -R6 ;  /* 0x80000006080a7228 */ /* 0x000fd00000000000 */
[----:B------:R-:W-:-:S08]  /*1740*/  DFMA R4, -R28, R10, -R8 ;  /* 0x0000000a1c04722b */ /* 0x000fd00000000908 */
[----:B------:R-:W-:Y:S02]  /*1750*/  DFMA R10, R6, R4, R10 ;  /* 0x00000004060a722b */ /* 0x000fe4000000000a */
[----:B------:R-:W-:-:S08]  /*1760*/  DADD R4, -RZ, -R8 ;  /* 0x00000000ff047229 */ /* 0x000fd00000000908 */
[----:B------:R-:W-:Y:S02]  /*1770*/  FFMA R0, RZ, R29, R11 ;  /* 0x0000001dff007223 */ /* 0x000fe4000000000b */
[----:B------:R-:W-:-:S03]  /*1780*/  FSETP.GEU.AND P2, PT, |R5|, 6.5827683646048100446e-37, PT ;  /* 0x036000000500780b */ /* 0x000fc60003f4e200 */
[----:B------:R-:W-:-:S13]  /*1790*/  FSETP.GT.AND P0, PT, |R0|, 1.469367938527859385e-39, PT ;  /* 0x001000000000780b */ /* 0x000fda0003f04200 */
[----:B------:R-:W-:Y:S05]  /*17a0*/  @P0 BRA P2, `(.L_x_37) ;  /* 0x0000000000180947 */ /* 0x000fea0001000000 */
[----:B------:R-:W-:Y:S01]  /*17b0*/  IMAD.MOV.U32 R10, RZ, RZ, R4 ;  /* 0x000000ffff0a7224 */ /* 0x000fe200078e0004 */
[----:B------:R-:W-:Y:S01]  /*17c0*/  MOV R0, 0x1810 ;  /* 0x0000181000007802 */ /* 0x000fe20000000f00 */
[----:B------:R-:W-:Y:S02]  /*17d0*/  IMAD.MOV.U32 R11, RZ, RZ, R5 ;  /* 0x000000ffff0b7224 */ /* 0x000fe400078e0005 */
[----:B------:R-:W-:Y:S02]  /*17e0*/  IMAD.MOV.U32 R40, RZ, RZ, R28 ;  /* 0x000000ffff287224 */ /* 0x000fe400078e001c */
[----:B------:R-:W-:-:S07]  /*17f0*/  IMAD.MOV.U32 R41, RZ, RZ, R29 ;  /* 0x000000ffff297224 */ /* 0x000fce00078e001d */
[----:B0-----:R-:W-:Y:S05]  /*1800*/  CALL.REL.NOINC `($__internal_3_$__cuda_sm20_div_rn_f64_full) ;  /* 0x0000001000207944 */ /* 0x001fea0003c00000 */
.L_x_37:
[----:B------:R-:W-:Y:S05]  /*1810*/  BSYNC.RECONVERGENT B1 ;  /* 0x0000000000017941 */ /* 0x000fea0003800200 */
.L_x_36:
[----:B------:R-:W1:Y:S01]  /*1820*/  MUFU.RCP64H R5, R27 ;  /* 0x0000001b00057308 */ /* 0x000e620000001800 */
[----:B------:R-:W-:Y:S01]  /*1830*/  MOV R4, 0x1 ;  /* 0x0000000100047802 */ /* 0x000fe20000000f00 */
[----:B------:R-:W-:Y:S01]  /*1840*/  BSSY.RECONVERGENT B1, `(.L_x_38) ;  /* 0x0000017000017945 */ /* 0x000fe20003800200 */
[----:B------:R-:W-:Y:S02]  /*1850*/  FSETP.GEU.AND P2, PT, |R17|, 6.5827683646048100446e-37, PT ;  /* 0x036000001100780b */ /* 0x000fe40003f4e200 */
[----:B------:R-:W-:Y:S02]  /*1860*/  FSEL R30, R10, RZ, P1 ;  /* 0x000000ff0a1e7208 */ /* 0x000fe40000800000 */
[----:B------:R-:W-:Y:S01]  /*1870*/  FSEL R31, R11, RZ, P1 ;  /* 0x000000ff0b1f7208 */ /* 0x000fe20000800000 */
[----:B-1----:R-:W-:-:S08]  /*1880*/  DFMA R6, -R26, R4, 1 ;  /* 0x3ff000001a06742b */ /* 0x002fd00000000104 */
[----:B------:R-:W-:-:S08]  /*1890*/  DFMA R6, R6, R6, R6 ;  /* 0x000000060606722b */ /* 0x000fd00000000006 */
[----:B------:R-:W-:-:S08]  /*18a0*/  DFMA R6, R4, R6, R4 ;  /* 0x000000060406722b */ /* 0x000fd00000000004 */
[----:B------:R-:W-:-:S08]  /*18b0*/  DFMA R4, -R26, R6, 1 ;  /* 0x3ff000001a04742b */ /* 0x000fd00000000106 */
[----:B------:R-:W-:-:S08]  /*18c0*/  DFMA R4, R6, R4, R6 ;  /* 0x000000040604722b */ /* 0x000fd00000000006 */
[----:B------:R-:W-:-:S08]  /*18d0*/  DMUL R6, R16, R4 ;  /* 0x0000000410067228 */ /* 0x000fd00000000000 */
[----:B------:R-:W-:-:S08]  /*18e0*/  DFMA R8, -R26, R6, R16 ;  /* 0x000000061a08722b */ /* 0x000fd00000000110 */
[----:B------:R-:W-:-:S10]  /*18f0*/  DFMA R4, R4, R8, R6 ;  /* 0x000000080404722b */ /* 0x000fd40000000006 */
[----:B------:R-:W-:-:S05]  /*1900*/  FFMA R0, RZ, R27, R5 ;  /* 0x0000001bff007223 */ /* 0x000fca0000000005 */
        /* <DEDUP_REMOVED lines=8> */
[----:B------:R-:W-:Y:S01]  /*1990*/  MOV R4, R10 ;  /* 0x0000000a00047202 */ /* 0x000fe20000000f00 */
[----:B------:R-:W-:-:S07]  /*19a0*/  IMAD.MOV.U32 R5, RZ, RZ, R11 ;  /* 0x000000ffff057224 */ /* 0x000fce00078e000b */
.L_x_39:
[----:B------:R-:W-:Y:S05]  /*19b0*/  BSYNC.RECONVERGENT B1 ;  /* 0x0000000000017941 */ /* 0x000fea0003800200 */
.L_x_38:
[----:B------:R-:W1:Y:S01]  /*19c0*/  MUFU.RCP64H R7, R27 ;  /* 0x0000001b00077308 */ /* 0x000e620000001800 */
[----:B------:R-:W-:Y:S01]  /*19d0*/  IMAD.MOV.U32 R6, RZ, RZ, 0x1 ;  /* 0x00000001ff067424 */ /* 0x000fe200078e00ff */
[----:B------:R-:W-:Y:S01]  /*19e0*/  FSETP.GEU.AND P2, PT, |R19|, 6.5827683646048100446e-37, PT ;  /* 0x036000001300780b */ /* 0x000fe20003f4e200 */
[----:B------:R-:W-:Y:S04]  /*19f0*/  BSSY.RECONVERGENT B1, `(.L_x_40) ;  /* 0x0000014000017945 */ /* 0x000fe80003800200 */
        /* <DEDUP_REMOVED lines=12> */
[----:B------:R-:W-:Y:S01]  /*1ac0*/  MOV R40, R26 ;  /* 0x0000001a00287202 */ /* 0x000fe20000000f00 */
[----:B------:R-:W-:Y:S01]  /*1ad0*/  IMAD.MOV.U32 R11, RZ, RZ, R19 ;  /* 0x000000ffff0b7224 */ /* 0x000fe200078e0013 */
[----:B------:R-:W-:Y:S01]  /*1ae0*/  MOV R0, 0x1b10 ;  /* 0x00001b1000007802 */ /* 0x000fe20000000f00 */
[----:B------:R-:W-:-:S07]  /*1af0*/  IMAD.MOV.U32 R41, RZ, RZ, R27 ;  /* 0x000000ffff297224 */ /* 0x000fce00078e001b */
[----:B0-----:R-:W-:Y:S05]  /*1b00*/  CALL.REL.NOINC `($__internal_3_$__cuda_sm20_div_rn_f64_full) ;  /* 0x0000000c00607944 */ /* 0x001fea0003c00000 */
[----:B------:R-:W-:Y:S02]  /*1b10*/  IMAD.MOV.U32 R6, RZ, RZ, R10 ;  /* 0x000000ffff067224 */ /* 0x000fe400078e000a */
[----:B------:R-:W-:-:S07]  /*1b20*/  IMAD.MOV.U32 R7, RZ, RZ, R11 ;  /* 0x000000ffff077224 */ /* 0x000fce00078e000b */
.L_x_41:
[----:B------:R-:W-:Y:S05]  /*1b30*/  BSYNC.RECONVERGENT B1 ;  /* 0x0000000000017941 */ /* 0x000fea0003800200 */
.L_x_40:
        /* <DEDUP_REMOVED lines=15> */
[----:B------:R-:W-:Y:S01]  /*1c30*/  MOV R10, R20 ;  /* 0x00000014000a7202 */ /* 0x000fe20000000f00 */
[----:B------:R-:W-:Y:S01]  /*1c40*/  IMAD.MOV.U32 R11, RZ, RZ, R21 ;  /* 0x000000ffff0b7224 */ /* 0x000fe200078e0015 */
[----:B------:R-:W-:Y:S01]  /*1c50*/  MOV R0, 0x1c90 ;  /* 0x00001c9000007802 */ /* 0x000fe20000000f00 */
[----:B------:R-:W-:Y:S02]  /*1c60*/  IMAD.MOV.U32 R40, RZ, RZ, R26 ;  /* 0x000000ffff287224 */ /* 0x000fe400078e001a */
[----:B------:R-:W-:-:S07]  /*1c70*/  IMAD.MOV.U32 R41, RZ, RZ, R27 ;  /* 0x000000ffff297224 */ /* 0x000fce00078e001b */
[----:B0-----:R-:W-:Y:S05]  /*1c80*/  CALL.REL.NOINC `($__internal_3_$__cuda_sm20_div_rn_f64_full) ;  /* 0x0000000c00007944 */ /* 0x001fea0003c00000 */
[----:B------:R-:W-:Y:S01]  /*1c90*/  IMAD.MOV.U32 R8, RZ, RZ, R10 ;  /* 0x000000ffff087224 */ /* 0x000fe200078e000a */
[----:B------:R-:W-:-:S07]  /*1ca0*/  MOV R9, R11 ;  /* 0x0000000b00097202 */ /* 0x000fce0000000f00 */
.L_x_43:
[----:B------:R-:W-:Y:S05]  /*1cb0*/  BSYNC.RECONVERGENT B1 ;  /* 0x0000000000017941 */ /* 0x000fea0003800200 */
.L_x_42:
[----:B------:R-:W1:Y:S01]  /*1cc0*/  LDC R43, c[0x0][0x3a8] ;  /* 0x0000ea00ff2b7b82 */ /* 0x000e620000000800 */
[----:B------:R-:W2:Y:S01]  /*1cd0*/  LDCU.64 UR4, c[0x0][0x380] ;  /* 0x00007000ff0477ac */ /* 0x000ea20008000a00 */
[C---:B------:R-:W-:Y:S02]  /*1ce0*/  DMUL R10, R30.reuse, R4 ;  /* 0x000000041e0a7228 */ /* 0x040fe40000000000 */
[----:B------:R-:W-:-:S04]  /*1cf0*/  DMUL R36, R30, R8 ;  /* 0x000000081e247228 */ /* 0x000fc80000000000 */
[----:B------:R-:W3:Y:S01]  /*1d00*/  LDC.64 R12, c[0x0][0x388] ;  /* 0x0000e200ff0c7b82 */ /* 0x000ee20000000a00 */
[----:B--2---:R-:W-:-:S04]  /*1d10*/  ISETP.NE.U32.AND P0, PT, RZ, UR4, PT ;  /* 0x00000004ff007c0c */ /* 0x004fc8000bf05070 */
[----:B------:R-:W-:Y:S01]  /*1d20*/  ISETP.NE.AND.EX P0, PT, RZ, UR5, PT, P0 ;  /* 0x00000005ff007c0c */ /* 0x000fe2000bf05300 */
[-C--:B-1----:R-:W-:Y:S01]  /*1d30*/  IMAD R42, R33, R43.reuse, R32 ;  /* 0x0000002b212a7224 */ /* 0x082fe200078e0220 */
[----:B------:R-:W-:Y:S01]  /*1d40*/  DMUL R32, R30, R6 ;  /* 0x000000061e207228 */ /* 0x000fe20000000000 */
[----:B------:R-:W-:Y:S02]  /*1d50*/  IMAD R43, R43, R43, RZ ;  /* 0x0000002b2b2b7224 */ /* 0x000fe400078e02ff */
[----:B---3--:R-:W-:-:S05]  /*1d60*/  IMAD.WIDE R12, R42, 0x8, R12 ;  /* 0x000000082a0c7825 */ /* 0x008fca00078e020c */
[----:B------:R1:W-:Y:S01]  /*1d70*/  STG.E.64 desc[UR8][R12.64], R10 ;  /* 0x0000000a0c007986 */ /* 0x0003e2000c101b08 */
[----:B------:R-:W-:-:S05]  /*1d80*/  IMAD.WIDE.U32 R34, R43, 0x8, R12 ;  /* 0x000000082b227825 */ /* 0x000fca00078e000c */
[----:B------:R1:W-:Y:S01]  /*1d90*/  STG.E.64 desc[UR8][R34.64], R32 ;  /* 0x0000002022007986 */ /* 0x0003e2000c101b08 */
[----:B------:R-:W-:-:S05]  /*1da0*/  IMAD.WIDE.U32 R38, R43, 0x8, R34 ;  /* 0x000000082b267825 */ /* 0x000fca00078e0022 */
[----:B------:R1:W-:Y:S01]  /*1db0*/  STG.E.64 desc[UR8][R38.64], R36 ;  /* 0x0000002426007986 */ /* 0x0003e2000c101b08 */
[----:B------:R-:W-:Y:S05]  /*1dc0*/  @!P0 EXIT ;  /* 0x000000000000894d */ /* 0x000fea0003800000 */
[----:B-1----:R-:W0:Y:S02]  /*1dd0*/  LDC.64 R10, c[0x0][0x398] ;  /* 0x0000e600ff0a7b82 */ /* 0x002e240000000a00 */
[----:B0-----:R-:W-:-:S05]  /*1de0*/  IMAD.WIDE.U32 R14, R15, 0x8, R10 ;  /* 0x000000080f0e7825 */ /* 0x001fca00078e000a */
[----:B------:R-:W2:Y:S04]  /*1df0*/  LDG.E.64 R32, desc[UR8][R14.64+0x8] ;  /* 0x000008080e207981 */ /* 0x000ea8000c1e1b00 */
[----:B------:R-:W3:Y:S04]  /*1e00*/  LDG.E.64 R34, desc[UR8][R14.64] ;  /* 0x000000080e227981 */ /* 0x000ee8000c1e1b00 */
[----:B------:R-:W4:Y:S01]  /*1e10*/  LDG.E.64 R36, desc[UR8][R14.64+0x10] ;  /* 0x000010080e247981 */ /* 0x000f22000c1e1b00 */
[----:B------:R-:W0:Y:S01]  /*1e20*/  MUFU.RCP64H R13, 1.77245330810546875 ;  /* 0x3ffc5bf8000d7908 */ /* 0x000e220000001800 */
[----:B------:R-:W-:Y:S01]  /*1e30*/  IMAD.MOV.U32 R10, RZ, RZ, -0x6e4b1096 ;  /* 0x91b4ef6aff0a7424 */ /* 0x000fe200078e00ff */
[----:B------:R-:W-:Y:S01]  /*1e40*/  BSSY.RECONVERGENT B1, `(.L_x_44) ;  /* 0x000001b000017945 */ /* 0x000fe20003800200 */
[----:B------:R-:W-:-:S02]  /*1e50*/  IMAD.MOV.U32 R11, RZ, RZ, 0x3ffc5bf8 ;  /* 0x3ffc5bf8ff0b7424 */ /* 0x000fc400078e00ff */
[----:B------:R-:W-:-:S06]  /*1e60*/  IMAD.MOV.U32 R12, RZ, RZ, 0x1 ;  /* 0x00000001ff0c7424 */ /* 0x000fcc00078e00ff */
[----:B0-----:R-:W-:-:S08]  /*1e70*/  DFMA R38, R12, -R10, 1 ;  /* 0x3ff000000c26742b */ /* 0x001fd0000000080a */
[----:B------:R-:W-:-:S08]  /*1e80*/  DFMA R38, R38, R38, R38 ;  /* 0x000000262626722b */ /* 0x000fd00000000026 */
[----:B------:R-:W-:Y:S02]  /*1e90*/  DFMA R38, R12, R38, R12 ;  /* 0x000000260c26722b */ /* 0x000fe4000000000c */
[----:B------:R-:W-:-:S06]  /*1ea0*/  DMUL R12, R22, 4 ;  /* 0x40100000160c7828 */ /* 0x000fcc0000000000 */
[----:B------:R-:W-:Y:S02]  /*1eb0*/  DFMA R22, R38, -R10, 1 ;  /* 0x3ff000002616742b */ /* 0x000fe4000000080a */
[----:B------:R-:W-:-:S06]  /*1ec0*/  DMUL R12, R12, R2 ;  /* 0x000000020c0c7228 */ /* 0x000fcc0000000000 */
[----:B------:R-:W-:-:S04]  /*1ed0*/  DFMA R22, R38, R22, R38 ;  /* 0x000000162616722b */ /* 0x000fc80000000026 */
[----:B------:R-:W-:-:S04]  /*1ee0*/  FSETP.GEU.AND P2, PT, |R13|, 6.5827683646048100446e-37, PT ;  /* 0x036000000d00780b */ /* 0x000fc80003f4e200 */
[----:B------:R-:W-:-:S08]  /*1ef0*/  DMUL R2, R12, R22 ;  /* 0x000000160c027228 */ /* 0x000fd00000000000 */
[----:B------:R-:W-:-:S08]  /*1f00*/  DFMA R10, R2, -R10, R12 ;  /* 0x8000000a020a722b */ /* 0x000fd0000000000c */
[----:B------:R-:W-:Y:S02]  /*1f10*/  DFMA R10, R22, R10, R2 ;  /* 0x0000000a160a722b */ /* 0x000fe40000000002 */
[----:B------:R-:W-:-:S08]  /*1f20*/  DMUL R2, R26, R28 ;  /* 0x0000001c1a027228 */ /* 0x000fd00000000000 */
[----:B------:R-:W-:-:S05]  /*1f30*/  FFMA R0, RZ, 1.9715566635131835938, R11 ;  /* 0x3ffc5bf8ff007823 */ /* 0x000fca000000000b */
[----:B------:R-:W-:Y:S01]  /*1f40*/  FSETP.GT.AND P0, PT, |R0|, 1.469367938527859385e-39, PT ;  /* 0x001000000000780b */ /* 0x000fe20003f04200 */
[----:B--2---:R-:W-:-:S08]  /*1f50*/  DMUL R18, R18, R32 ;  /* 0x0000002012127228 */ /* 0x004fd00000000000 */
[----:B---3--:R-:W-:-:S08]  /*1f60*/  DFMA R18, R16, R34, R18 ;  /* 0x000000221012722b */ /* 0x008fd00000000012 */
[----:B----4-:R-:W-:Y:S01]  /*1f70*/  DFMA R20, R20, R36, R18 ;  /* 0x000000241414722b */ /* 0x010fe20000000012 */
[----:B------:R-:W-:Y:S10]  /*1f80*/  @P0 BRA P2, `(.L_x_45) ;  /* 0x0000000000180947 */ /* 0x000ff40001000000 */
[----:B------:R-:W-:Y:S01]  /*1f90*/  IMAD.MOV.U32 R10, RZ, RZ, R12 ;  /* 0x000000ffff0a7224 */ /* 0x000fe200078e000c */
[----:B------:R-:W-:Y:S01]  /*1fa0*/  MOV R11, R13 ;  /* 0x0000000d000b7202 */ /* 0x000fe20000000f00 */
[----:B------:R-:W-:Y:S01]  /*1fb0*/  IMAD.MOV.U32 R40, RZ, RZ, -0x6e4b1096 ;  /* 0x91b4ef6aff287424 */ /* 0x000fe200078e00ff */
[----:B------:R-:W-:Y:S01]  /*1fc0*/  MOV R0, 0x1ff0 ;  /* 0x00001ff000007802 */ /* 0x000fe20000000f00 */
[----:B------:R-:W-:-:S07]  /*1fd0*/  IMAD.MOV.U32 R41, RZ, RZ, 0x3ffc5bf8 ;  /* 0x3ffc5bf8ff297424 */ /* 0x000fce00078e00ff */
[----:B------:R-:W-:Y:S05]  /*1fe0*/  CALL.REL.NOINC `($__internal_3_$__cuda_sm20_div_rn_f64_full) ;  /* 0x0000000800287944 */ /* 0x000fea0003c00000 */
.L_x_45:
[----:B------:R-:W-:Y:S05]  /*1ff0*/  BSYNC.RECONVERGENT B1 ;  /* 0x0000000000017941 */ /* 0x000fea0003800200 */
.L_x_44:
[----:B------:R-:W0:Y:S01]  /*2000*/  MUFU.RCP64H R13, R3 ;  /* 0x00000003000d7308 */ /* 0x000e220000001800 */
[----:B------:R-:W-:Y:S01]  /*2010*/  IMAD.MOV.U32 R12, RZ, RZ, 0x1 ;  /* 0x00000001ff0c7424 */ /* 0x000fe200078e00ff */
[----:B------:R-:W-:Y:S01]  /*2020*/  DMUL R10, R10, R24 ;  /* 0x000000180a0a7228 */ /* 0x000fe20000000000 */
[----:B------:R-:W-:Y:S07]  /*2030*/  BSSY.RECONVERGENT B1, `(.L_x_46) ;  /* 0x0000014000017945 */ /* 0x000fee0003800200 */
[----:B------:R-:W-:-:S02]  /*2040*/  DMUL R16, R20, R10 ;  /* 0x0000000a14107228 */ /* 0x000fc40000000000 */
[----:B0-----:R-:W-:-:S08]  /*2050*/  DFMA R14, -R2, R12, 1 ;  /* 0x3ff00000020e742b */ /* 0x001fd0000000010c */
[----:B------:R-:W-:Y:S01]  /*2060*/  FSETP.GEU.AND P2, PT, |R17|, 6.5827683646048100446e-37, PT ;  /* 0x036000001100780b */ /* 0x000fe20003f4e200 */
        /* <DEDUP_REMOVED lines=15> */
[----:B------:R-:W-:Y:S05]  /*2160*/  CALL.REL.NOINC `($__internal_3_$__cuda_sm20_div_rn_f64_full) ;  /* 0x0000000400c87944 */ /* 0x000fea0003c00000 */
.L_x_47:
[----:B------:R-:W-:Y:S05]  /*2170*/  BSYNC.RECONVERGENT B1 ;  /* 0x0000000000017941 */ /* 0x000fea0003800200 */
.L_x_46:
[----:B------:R-:W0:Y:S01]  /*2180*/  MUFU.RCP64H R3, R29 ;  /* 0x0000001d00037308 */ /* 0x000e220000001800 */
[----:B------:R-:W-:Y:S01]  /*2190*/  IMAD.MOV.U32 R2, RZ, RZ, 0x1 ;  /* 0x00000001ff027424 */ /* 0x000fe200078e00ff */
[----:B------:R-:W-:Y:S01]  /*21a0*/  DMUL R20, R20, 3 ;  /* 0x4008000014147828 */ /* 0x000fe20000000000 */
[----:B------:R-:W-:Y:S09]  /*21b0*/  BSSY.RECONVERGENT B1, `(.L_x_48) ;  /* 0x0000017000017945 */ /* 0x000ff20003800200 */
[----:B------:R-:W-:Y:S01]  /*21c0*/  FSETP.GEU.AND P2, PT, |R21|, 6.5827683646048100446e-37, PT ;  /* 0x036000001500780b */ /* 0x000fe20003f4e200 */
[----:B0-----:R-:W-:-:S08]  /*21d0*/  DFMA R12, -R28, R2, 1 ;  /* 0x3ff000001c0c742b */ /* 0x001fd00000000102 */
[----:B------:R-:W-:-:S08]  /*21e0*/  DFMA R12, R12, R12, R12 ;  /* 0x0000000c0c0c722b */ /* 0x000fd0000000000c */
[----:B------:R-:W-:-:S08]  /*21f0*/  DFMA R12, R2, R12, R2 ;  /* 0x0000000c020c722b */ /* 0x000fd00000000002 */
[----:B------:R-:W-:-:S08]  /*2200*/  DFMA R2, -R28, R12, 1 ;  /* 0x3ff000001c02742b */ /* 0x000fd0000000010c */
[----:B------:R-:W-:-:S08]  /*2210*/  DFMA R12, R12, R2, R12 ;  /* 0x000000020c0c722b */ /* 0x000fd0000000000c */
[----:B------:R-:W-:-:S08]  /*2220*/  DMUL R16, R12, R20 ;  /* 0x000000140c107228 */ /* 0x000fd00000000000 */
[----:B------:R-:W-:-:S08]  /*2230*/  DFMA R2, -R28, R16, R20 ;  /* 0x000000101c02722b */ /* 0x000fd00000000114 */
[----:B------:R-:W-:Y:S01]  /*2240*/  DFMA R16, R12, R2, R16 ;  /* 0x000000020c10722b */ /* 0x000fe20000000010 */
[----:B------:R-:W-:Y:S02]  /*2250*/  FSEL R2, R10, RZ, P1 ;  /* 0x000000ff0a027208 */ /* 0x000fe40000800000 */
[----:B------:R-:W-:-:S07]  /*2260*/  FSEL R3, R11, RZ, P1 ;  /* 0x000000ff0b037208 */ /* 0x000fce0000800000 */
        /* <DEDUP_REMOVED lines=9> */
[----:B------:R-:W-:Y:S02]  /*2300*/  IMAD.MOV.U32 R16, RZ, RZ, R10 ;  /* 0x000000ffff107224 */ /* 0x000fe400078e000a */
[----:B------:R-:W-:-:S07]  /*2310*/  IMAD.MOV.U32 R17, RZ, RZ, R11 ;  /* 0x000000ffff117224 */ /* 0x000fce00078e000b */
.L_x_49:
[----:B------:R-:W-:Y:S05]  /*2320*/  BSYNC.RECONVERGENT B1 ;  /* 0x0000000000017941 */ /* 0x000fea0003800200 */
.L_x_48:
[----:B------:R-:W0:Y:S01]  /*2330*/  MUFU.RCP64H R11, R27 ;  /* 0x0000001b000b7308 */ /* 0x000e220000001800 */
[----:B------:R-:W-:Y:S01]  /*2340*/  MOV R10, 0x1 ;  /* 0x00000001000a7802 */ /* 0x000fe20000000f00 */
[----:B------:R-:W-:Y:S01]  /*2350*/  BSSY.RECONVERGENT B1, `(.L_x_50) ;  /* 0x0000014000017945 */ /* 0x000fe20003800200 */
[----:B------:R-:W-:Y:S01]  /*2360*/  FSETP.GEU.AND P1, PT, |R35|, 6.5827683646048100446e-37, PT ;  /* 0x036000002300780b */ /* 0x000fe20003f2e200 */
[----:B------:R-:W-:-:S03]  /*2370*/  DMUL R18, R16, R4 ;  /* 0x0000000410127228 */ /* 0x000fc60000000000 */
[----:B0-----:R-:W-:-:S08]  /*2380*/  DFMA R12, -R26, R10, 1 ;  /* 0x3ff000001a0c742b */ /* 0x001fd0000000010a */
        /* <DEDUP_REMOVED lines=15> */
[----:B------:R-:W-:Y:S05]  /*2480*/  CALL.REL.NOINC `($__internal_3_$__cuda_sm20_div_rn_f64_full) ;  /* 0x0000000400007944 */ /* 0x000fea0003c00000 */
.L_x_51:
[----:B------:R-:W-:Y:S05]  /*2490*/  BSYNC.RECONVERGENT B1 ;  /* 0x0000000000017941 */ /* 0x000fea0003800200 */
.L_x_50:
[----:B------:R-:W0:Y:S01]  /*24a0*/  MUFU.RCP64H R13, R27 ;  /* 0x0000001b000d7308 */ /* 0x000e220000001800 */
[----:B------:R-:W-:Y:S01]  /*24b0*/  MOV R12, 0x1 ;  /* 0x00000001000c7802 */ /* 0x000fe20000000f00 */
[----:B------:R-:W1:Y:S01]  /*24c0*/  LDC.64 R20, c[0x0][0x380] ;  /* 0x0000e000ff147b82 */ /* 0x000e620000000a00 */
[----:B------:R-:W-:Y:S01]  /*24d0*/  DADD R18, R18, -R10 ;  /* 0x0000000012127229 */ /* 0x000fe2000000080a */
[----:B------:R-:W-:Y:S01]  /*24e0*/  FSETP.GEU.AND P1, PT, |R33|, 6.5827683646048100446e-37, PT ;  /* 0x036000002100780b */ /* 0x000fe20003f2e200 */
[----:B------:R-:W-:Y:S06]  /*24f0*/  BSSY.RECONVERGENT B1, `(.L_x_52) ;  /* 0x0000017000017945 */ /* 0x000fec0003800200 */
[----:B------:R-:W-:-:S02]  /*2500*/  DMUL R18, R30, R18 ;  /* 0x000000121e127228 */ /* 0x000fc40000000000 */
[----:B0-----:R-:W-:-:S08]  /*2510*/  DFMA R14, -R26, R12, 1 ;  /* 0x3ff000001a0e742b */ /* 0x001fd0000000010c */
[----:B------:R-:W-:-:S08]  /*2520*/  DFMA R14, R14, R14, R14 ;  /* 0x0000000e0e0e722b */ /* 0x000fd0000000000e */
[----:B------:R-:W-:-:S08]  /*2530*/  DFMA R14, R12, R14, R12 ;  /* 0x0000000e0c0e722b */ /* 0x000fd0000000000c */
[----:B------:R-:W-:-:S08]  /*2540*/  DFMA R12, -R26, R14, 1 ;  /* 0x3ff000001a0c742b */ /* 0x000fd0000000010e */
[----:B------:R-:W-:Y:S02]  /*2550*/  DFMA R22, R14, R12, R14 ;  /* 0x0000000c0e16722b */ /* 0x000fe4000000000e */
[----:B------:R-:W-:Y:S01]  /*2560*/  DFMA R12, R2, R4, R18 ;  /* 0x00000004020c722b */ /* 0x000fe20000000012 */
[----:B-1----:R-:W-:Y:S01]  /*2570*/  IMAD.WIDE R18, R42, 0x8, R20 ;  /* 0x000000082a127825 */ /* 0x002fe200078e0214 */
[----:B------:R-:W-:-:S04]  /*2580*/  DMUL R4, R16, R6 ;  /* 0x0000000610047228 */ /* 0x000fc80000000000 */
[----:B------:R-:W-:Y:S01]  /*2590*/  DMUL R10, R22, R32 ;  /* 0x00000020160a7228 */ /* 0x000fe20000000000 */
[----:B------:R0:W-:Y:S07]  /*25a0*/  STG.E.64 desc[UR8][R18.64], R12 ;  /* 0x0000000c12007986 */ /* 0x0001ee000c101b08 */
[----:B------:R-:W-:-:S08]  /*25b0*/  DFMA R14, -R26, R10, R32 ;  /* 0x0000000a1a0e722b */ /* 0x000fd00000000120 */
[----:B------:R-:W-:-:S10]  /*25c0*/  DFMA R10, R22, R14, R10 ;  /* 0x0000000e160a722b */ /* 0x000fd4000000000a */
[----:B------:R-:W-:-:S05]  /*25d0*/  FFMA R0, RZ, R27, R11 ;  /* 0x0000001bff007223 */ /* 0x000fca000000000b */
[----:B------:R-:W-:-:S13]  /*25e0*/  FSETP.GT.AND P0, PT, |R0|, 1.469367938527859385e-39, PT ;  /* 0x001000000000780b */ /* 0x000fda0003f04200 */
[----:B0-----:R-:W-:Y:S05]  /*25f0*/  @P0 BRA P1, `(.L_x_53) ;  /* 0x0000000000180947 */ /* 0x001fea0000800000 */
[----:B------:R-:W-:Y:S01]  /*2600*/  IMAD.MOV.U32 R10, RZ, RZ, R32 ;  /* 0x000000ffff0a7224 */ /* 0x000fe200078e0020 */
[----:B------:R-:W-:Y:S01]  /*2610*/  MOV R0, 0x2660 ;  /* 0x0000266000007802 */ /* 0x000fe20000000f00 */
[----:B------:R-:W-:Y:S02]  /*2620*/  IMAD.MOV.U32 R11, RZ, RZ, R33 ;  /* 0x000000ffff0b7224 */ /* 0x000fe400078e0021 */
[----:B------:R-:W-:Y:S02]  /*2630*/  IMAD.MOV.U32 R40, RZ, RZ, R26 ;  /* 0x000000ffff287224 */ /* 0x000fe400078e001a */
[----:B------:R-:W-:-:S07]  /*2640*/  IMAD.MOV.U32 R41, RZ, RZ, R27 ;  /* 0x000000ffff297224 */ /* 0x000fce00078e001b */
[----:B------:R-:W-:Y:S05]  /*2650*/  CALL.REL.NOINC `($__internal_3_$__cuda_sm20_div_rn_f64_full) ;  /* 0x00000000008c7944 */ /* 0x000fea0003c00000 */
.L_x_53:
[----:B------:R-:W-:Y:S05]  /*2660*/  BSYNC.RECONVERGENT B1 ;  /* 0x0000000000017941 */ /* 0x000fea0003800200 */
.L_x_52:
[----:B------:R-:W0:Y:S01]  /*2670*/  MUFU.RCP64H R13, R27 ;  /* 0x0000001b000d7308 */ /* 0x000e220000001800 */
[----:B------:R-:W-:Y:S01]  /*2680*/  MOV R12, 0x1 ;  /* 0x00000001000c7802 */ /* 0x000fe20000000f00 */
[----:B------:R-:W-:Y:S01]  /*2690*/  DADD R4, R4, -R10 ;  /* 0x0000000004047229 */ /* 0x000fe2000000080a */
[----:B------:R-:W-:Y:S01]  /*26a0*/  IMAD.WIDE.U32 R18, R43, 0x8, R18 ;  /* 0x000000082b127825 */ /* 0x000fe200078e0012 */
[----:B------:R-:W-:Y:S01]  /*26b0*/  FSETP.GEU.AND P1, PT, |R37|, 6.5827683646048100446e-37, PT ;  /* 0x036000002500780b */ /* 0x000fe20003f2e200 */
[----:B------:R-:W-:Y:S01]  /*26c0*/  BSSY.RECONVERGENT B1, `(.L_x_54) ;  /* 0x0000016000017945 */ /* 0x000fe20003800200 */
[----:B------:R-:W-:-:S04]  /*26d0*/  DMUL R16, R16, R8 ;  /* 0x0000000810107228 */ /* 0x000fc80000000000 */
[----:B------:R-:W-:Y:S02]  /*26e0*/  DMUL R4, R30, R4 ;  /* 0x000000041e047228 */ /* 0x000fe40000000000 */
[----:B0-----:R-:W-:-:S06]  /*26f0*/  DFMA R14, -R26, R12, 1 ;  /* 0x3ff000001a0e742b */ /* 0x001fcc000000010c */
[----:B------:R-:W-:Y:S02]  /*2700*/  DFMA R4, R2, R6, R4 ;  /* 0x000000060204722b */ /* 0x000fe40000000004 */
[----:B------:R-:W-:-:S05]  /*2710*/  DFMA R14, R14, R14, R14 ;  /* 0x0000000e0e0e722b */ /* 0x000fca000000000e */
[----:B------:R0:W-:Y:S03]  /*2720*/  STG.E.64 desc[UR8][R18.64], R4 ;  /* 0x0000000412007986 */ /* 0x0001e6000c101b08 */
        /* <DEDUP_REMOVED lines=15> */
.L_x_55:
[----:B------:R-:W-:Y:S05]  /*2820*/  BSYNC.RECONVERGENT B1 ;  /* 0x0000000000017941 */ /* 0x000fea0003800200 */
.L_x_54:
[----:B------:R-:W-:Y:S01]  /*2830*/  DADD R16, R16, -R10 ;  /* 0x0000000010107229 */ /* 0x000fe2000000080a */
[----:B------:R-:W-:-:S07]  /*2840*/  IMAD.WIDE.U32 R18, R43, 0x8, R18 ;  /* 0x000000082b127825 */ /* 0x000fce00078e0012 */
[----:B------:R-:W-:-:S08]  /*2850*/  DMUL R16, R30, R16 ;  /* 0x000000101e107228 */ /* 0x000fd00000000000 */
[----:B------:R-:W-:-:S07]  /*2860*/  DFMA R16, R2, R8, R16 ;  /* 0x000000080210722b */ /* 0x000fce0000000010 */
[----:B------:R-:W-:Y:S01]  /*2870*/  STG.E.64 desc[UR8][R18.64], R16 ;  /* 0x0000001012007986 */ /* 0x000fe2000c101b08 */
[----:B------:R-:W-:Y:S05]  /*2880*/  EXIT ;  /* 0x000000000000794d */ /* 0x000fea0003800000 */
        .weak           $__internal_3_$__cuda_sm20_div_rn_f64_full
        .type           $__internal_3_$__cuda_sm20_div_rn_f64_full,@function
        .size           $__internal_3_$__cuda_sm20_div_rn_f64_full,($__internal_4_$__cuda_sm20_dsqrt_rn_f64_mediumpath_v1 - $__internal_3_$__cuda_sm20_div_rn_f64_full)
$__internal_3_$__cuda_sm20_div_rn_f64_full:
[C---:B------:R-:W-:Y:S01]  /*2890*/  FSETP.GEU.AND P0, PT, |R41|.reuse, 1.469367938527859385e-39, PT ;  /* 0x001000002900780b */ /* 0x040fe20003f0e200 */
[----:B------:R-:W-:Y:S01]  /*28a0*/  IMAD.MOV.U32 R47, RZ, RZ, R11 ;  /* 0x000000ffff2f7224 */ /* 0x000fe200078e000b */
[C---:B------:R-:W-:Y:S01]  /*28b0*/  LOP3.LUT R38, R41.reuse, 0x800fffff, RZ, 0xc0, !PT ;  /* 0x800fffff29267812 */ /* 0x040fe200078ec0ff */
[----:B------:R-:W-:Y:S01]  /*28c0*/  IMAD.MOV.U32 R44, RZ, RZ, 0x1 ;  /* 0x00000001ff2c7424 */ /* 0x000fe200078e00ff */
[----:B------:R-:W-:Y:S01]  /*28d0*/  LOP3.LUT R13, R41, 0x7ff00000, RZ, 0xc0, !PT ;  /* 0x7ff00000290d7812 */ /* 0x000fe200078ec0ff */
[----:B------:R-:W-:Y:S01]  /*28e0*/  IMAD.MOV.U32 R46, RZ, RZ, R10 ;  /* 0x000000ffff2e7224 */ /* 0x000fe200078e000a */
[----:B------:R-:W-:Y:S01]  /*28f0*/  LOP3.LUT R39, R38, 0x3ff00000, RZ, 0xfc, !PT ;  /* 0x3ff0000026277812 */ /* 0x000fe200078efcff */
[----:B------:R-:W-:Y:S01]  /*2900*/  BSSY.RECONVERGENT B0, `(.L_x_56) ;  /* 0x0000057000007945 */ /* 0x000fe20003800200 */
[----:B------:R-:W-:Y:S02]  /*2910*/  MOV R38, R40 ;  /* 0x0000002800267202 */ /* 0x000fe40000000f00 */
[----:B------:R-:W-:-:S02]  /*2920*/  FSETP.GEU.AND P3, PT, |R47|, 1.469367938527859385e-39, PT ;  /* 0x001000002f00780b */ /* 0x000fc40003f6e200 */
[----:B------:R-:W-:Y:S01]  /*2930*/  LOP3.LUT R10, R47, 0x7ff00000, RZ, 0xc0, !PT ;  /* 0x7ff000002f0a7812 */ /* 0x000fe200078ec0ff */
[----:B------:R-:W-:-:S03]  /*2940*/  @!P0 DMUL R38, R40, 8.98846567431157953865e+307 ;  /* 0x7fe0000028268828 */ /* 0x000fc60000000000 */
[----:B------:R-:W-:-:S03]  /*2950*/  ISETP.GE.U32.AND P2, PT, R10, R13, PT ;  /* 0x0000000d0a00720c */ /* 0x000fc60003f46070 */
[----:B------:R-:W0:Y:S04]  /*2960*/  MUFU.RCP64H R45, R39 ;  /* 0x00000027002d7308 */ /* 0x000e280000001800 */
[----:B------:R-:W-:Y:S01]  /*2970*/  @!P3 LOP3.LUT R11, R41, 0x7ff00000, RZ, 0xc0, !PT ;  /* 0x7ff00000290bb812 */ /* 0x000fe200078ec0ff */
[----:B------:R-:W-:Y:S01]  /*2980*/  @!P3 IMAD.MOV.U32 R50, RZ, RZ, RZ ;  /* 0x000000ffff32b224 */ /* 0x000fe200078e00ff */
[----:B------:R-:W-:Y:S02]  /*2990*/  @!P0 LOP3.LUT R13, R39, 0x7ff00000, RZ, 0xc0, !PT ;  /* 0x7ff00000270d8812 */ /* 0x000fe400078ec0ff */
[----:B------:R-:W-:Y:S01]  /*29a0*/  @!P3 ISETP.GE.U32.AND P4, PT, R10, R11, PT ;  /* 0x0000000b0a00b20c */ /* 0x000fe20003f86070 */
[----:B------:R-:W-:-:S05]  /*29b0*/  IMAD.MOV.U32 R11, RZ, RZ, 0x1ca00000 ;  /* 0x1ca00000ff0b7424 */ /* 0x000fca00078e00ff */
[C---:B------:R-:W-:Y:S02]  /*29c0*/  @!P3 SEL R14, R11.reuse, 0x63400000, !P4 ;  /* 0x634000000b0eb807 */ /* 0x040fe40006000000 */
[----:B------:R-:W-:Y:S01]  /*29d0*/  SEL R12, R11, 0x63400000, !P2 ;  /* 0x634000000b0c7807 */ /* 0x000fe20005000000 */
[----:B0-----:R-:W-:Y:S01]  /*29e0*/  DFMA R48, R44, -R38, 1 ;  /* 0x3ff000002c30742b */ /* 0x001fe20000000826 */
[----:B------:R-:W-:-:S04]  /*29f0*/  @!P3 LOP3.LUT R14, R14, 0x80000000, R47, 0xf8, !PT ;  /* 0x800000000e0eb812 */ /* 0x000fc800078ef82f */
[----:B------:R-:W-:-:S03]  /*2a00*/  @!P3 LOP3.LUT R51, R14, 0x100000, RZ, 0xfc, !PT ;  /* 0x001000000e33b812 */ /* 0x000fc600078efcff */
[----:B------:R-:W-:-:S08]  /*2a10*/  DFMA R48, R48, R48, R48 ;  /* 0x000000303030722b */ /* 0x000fd00000000030 */
[----:B------:R-:W-:Y:S01]  /*2a20*/  DFMA R44, R44, R48, R44 ;  /* 0x000000302c2c722b */ /* 0x000fe2000000002c */
[----:B------:R-:W-:Y:S01]  /*2a30*/  LOP3.LUT R49, R12, 0x800fffff, R47, 0xf8, !PT ;  /* 0x800fffff0c317812 */ /* 0x000fe200078ef82f */
[----:B------:R-:W-:Y:S01]  /*2a40*/  IMAD.MOV.U32 R12, RZ, RZ, R10 ;  /* 0x000000ffff0c7224 */ /* 0x000fe200078e000a */
[----:B------:R-:W-:-:S05]  /*2a50*/  MOV R48, R46 ;  /* 0x0000002e00307202 */ /* 0x000fca0000000f00 */
[----:B------:R-:W-:Y:S02]  /*2a60*/  DFMA R52, R44, -R38, 1 ;  /* 0x3ff000002c34742b */ /* 0x000fe40000000826 */
[----:B------:R-:W-:-:S06]  /*2a70*/  @!P3 DFMA R48, R48, 2, -R50 ;  /* 0x400000003030b82b */ /* 0x000fcc0000000832 */
[----:B------:R-:W-:-:S04]  /*2a80*/  DFMA R52, R44, R52, R44 ;  /* 0x000000342c34722b */ /* 0x000fc8000000002c */
[----:B------:R-:W-:-:S04]  /*2a90*/  @!P3 LOP3.LUT R12, R49, 0x7ff00000, RZ, 0xc0, !PT ;  /* 0x7ff00000310cb812 */ /* 0x000fc800078ec0ff */
[----:B------:R-:W-:Y:S01]  /*2aa0*/  DMUL R50, R52, R48 ;  /* 0x0000003034327228 */ /* 0x000fe20000000000 */
[----:B------:R-:W-:-:S05]  /*2ab0*/  VIADD R14, R12, 0xffffffff ;  /* 0xffffffff0c0e7836 */ /* 0x000fca0000000000 */
[----:B------:R-:W-:Y:S01]  /*2ac0*/  ISETP.GT.U32.AND P0, PT, R14, 0x7feffffe, PT ;  /* 0x7feffffe0e00780c */ /* 0x000fe20003f04070 */
[----:B------:R-:W-:Y:S01]  /*2ad0*/  VIADD R14, R13, 0xffffffff ;  /* 0xffffffff0d0e7836 */ /* 0x000fe20000000000 */
[----:B------:R-:W-:-:S04]  /*2ae0*/  DFMA R44, R50, -R38, R48 ;  /* 0x80000026322c722b */ /* 0x000fc80000000030 */
[----:B------:R-:W-:-:S04]  /*2af0*/  ISETP.GT.U32.OR P0, PT, R14, 0x7feffffe, P0 ;  /* 0x7feffffe0e00780c */ /* 0x000fc80000704470 */
[----:B------:R-:W-:-:S09]  /*2b00*/  DFMA R44, R52, R44, R50 ;  /* 0x0000002c342c722b */ /* 0x000fd20000000032 */
[----:B------:R-:W-:Y:S05]  /*2b10*/  @P0 BRA `(.L_x_57) ;  /* 0x0000000000740947 */ /* 0x000fea0003800000 */
[----:B------:R-:W-:-:S04]  /*2b20*/  LOP3.LUT R13, R41, 0x7ff00000, RZ, 0xc0, !PT ;  /* 0x7ff00000290d7812 */ /* 0x000fc800078ec0ff */
[CC--:B------:R-:W-:Y:S02]  /*2b30*/  VIADDMNMX R12, R10.reuse, -R13.reuse, 0xb9600000, !PT ;  /* 0xb96000000a0c7446 */ /* 0x0c0fe4000780090d */
[----:B------:R-:W-:Y:S02]  /*2b40*/  ISETP.GE.U32.AND P0, PT, R10, R13, PT ;  /* 0x0000000d0a00720c */ /* 0x000fe40003f06070 */
[----:B------:R-:W-:Y:S02]  /*2b50*/  VIMNMX R12, PT, PT, R12, 0x46a00000, PT ;  /* 0x46a000000c0c7848 */ /* 0x000fe40003fe0100 */
[----:B------:R-:W-:-:S04]  /*2b60*/  SEL R11, R11, 0x63400000, !P0 ;  /* 0x634000000b0b7807 */ /* 0x000fc80004000000 */
[----:B------:R-:W-:Y:S01]  /*2b70*/  IADD3 R11, PT, PT, -R11, R12, RZ ;  /* 0x0000000c0b0b7210 */ /* 0x000fe20007ffe1ff */
[----:B------:R-:W-:-:S04]  /*2b80*/  IMAD.MOV.U32 R12, RZ, RZ, RZ ;  /* 0x000000ffff0c7224 */ /* 0x000fc800078e00ff */
[----:B------:R-:W-:-:S06]  /*2b90*/  VIADD R13, R11, 0x7fe00000 ;  /* 0x7fe000000b0d7836 */ /* 0x000fcc0000000000 */
[----:B------:R-:W-:-:S10]  /*2ba0*/  DMUL R50, R44, R12 ;  /* 0x0000000c2c327228 */ /* 0x000fd40000000000 */
[----:B------:R-:W-:-:S13]  /*2bb0*/  FSETP.GTU.AND P0, PT, |R51|, 1.469367938527859385e-39, PT ;  /* 0x001000003300780b */ /* 0x000fda0003f0c200 */
[----:B------:R-:W-:Y:S05]  /*2bc0*/  @P0 BRA `(.L_x_58) ;  /* 0x0000000000a80947 */ /* 0x000fea0003800000 */
[----:B------:R-:W-:-:S06]  /*2bd0*/  DFMA R38, R44, -R38, R48 ;  /* 0x800000262c26722b */ /* 0x000fcc0000000030 */
[----:B------:R-:W-:-:S04]  /*2be0*/  IMAD.MOV.U32 R38, RZ, RZ, RZ ;  /* 0x000000ffff267224 */ /* 0x000fc800078e00ff */
[C---:B------:R-:W-:Y:S02]  /*2bf0*/  FSETP.NEU.AND P0, PT, R39.reuse, RZ, PT ;  /* 0x000000ff2700720b */ /* 0x040fe40003f0d000 */
[----:B------:R-:W-:-:S04]  /*2c00*/  LOP3.LUT R40, R39, 0x80000000, R41, 0x48, !PT ;  /* 0x8000000027287812 */ /* 0x000fc800078e4829 */
[----:B------:R-:W-:-:S07]  /*2c10*/  LOP3.LUT R39, R40, R13, RZ, 0xfc, !PT ;  /* 0x0000000d28277212 */ /* 0x000fce00078efcff */
[----:B------:R-:W-:Y:S05]  /*2c20*/  @!P0 BRA `(.L_x_58) ;  /* 0x0000000000908947 */ /* 0x000fea0003800000 */
[----:B------:R-:W-:Y:S01]  /*2c30*/  IMAD.MOV R13, RZ, RZ, -R11 ;  /* 0x000000ffff0d7224 */ /* 0x000fe200078e0a0b */
[----:B------:R-:W-:Y:S02]  /*2c40*/  MOV R12, RZ ;  /* 0x000000ff000c7202 */ /* 0x000fe40000000f00 */
[----:B------:R-:W-:-:S04]  /*2c50*/  IADD3 R11, PT, PT, -R11, -0x43300000, RZ ;  /* 0xbcd000000b0b7810 */ /* 0x000fc80007ffe1ff */
[----:B------:R-:W-:Y:S02]  /*2c60*/  DFMA R12, R50, -R12, R44 ;  /* 0x8000000c320c722b */ /* 0x000fe4000000002c */
[----:B------:R-:W-:-:S08]  /*2c70*/  DMUL.RP R44, R44, R38 ;  /* 0x000000262c2c7228 */ /* 0x000fd00000008000 */
[----:B------:R-:W-:Y:S02]  /*2c80*/  FSETP.NEU.AND P0, PT, |R13|, R11, PT ;  /* 0x0000000b0d00720b */ /* 0x000fe40003f0d200 */
[----:B------:R-:W-:Y:S02]  /*2c90*/  LOP3.LUT R40, R45, R40, RZ, 0x3c, !PT ;  /* 0x000000282d287212 */ /* 0x000fe400078e3cff */
[----:B------:R-:W-:Y:S02]  /*2ca0*/  FSEL R10, R44, R50, !P0 ;  /* 0x000000322c0a7208 */ /* 0x000fe40004000000 */
[----:B------:R-:W-:-:S03]  /*2cb0*/  FSEL R11, R40, R51, !P0 ;  /* 0x00000033280b7208 */ /* 0x000fc60004000000 */
[----:B------:R-:W-:Y:S02]  /*2cc0*/  IMAD.MOV.U32 R50, RZ, RZ, R10 ;  /* 0x000000ffff327224 */ /* 0x000fe400078e000a */
[----:B------:R-:W-:Y:S01]  /*2cd0*/  IMAD.MOV.U32 R51, RZ, RZ, R11 ;  /* 0x000000ffff337224 */ /* 0x000fe200078e000b */
[----:B------:R-:W-:Y:S06]  /*2ce0*/  BRA `(.L_x_58) ;  /* 0x0000000000607947 */ /* 0x000fec0003800000 */
.L_x_57:
        /* <DEDUP_REMOVED lines=11> */
[----:B------:R-:W-:Y:S01]  /*2da0*/  @P0 LOP3.LUT R10, R41, 0x7ff00000, RZ, 0xfc, !PT ;  /* 0x7ff00000290a0812 */ /* 0x000fe200078efcff */
[----:B------:R-:W-:Y:S01]  /*2db0*/  @!P0 IMAD.MOV.U32 R51, RZ, RZ, R41 ;  /* 0x000000ffff338224 */ /* 0x000fe200078e0029 */
[----:B------:R-:W-:Y:S01]  /*2dc0*/  @!P0 MOV R50, RZ ;  /* 0x000000ff00328202 */ /* 0x000fe20000000f00 */
[----:B------:R-:W-:Y:S02]  /*2dd0*/  @P0 IMAD.MOV.U32 R50, RZ, RZ, RZ ;  /* 0x000000ffff320224 */ /* 0x000fe400078e00ff */
[----:B------:R-:W-:Y:S01]  /*2de0*/  @P0 IMAD.MOV.U32 R51, RZ, RZ, R10 ;  /* 0x000000ffff330224 */ /* 0x000fe200078e000a */
[----:B------:R-:W-:Y:S06]  /*2df0*/  BRA `(.L_x_58) ;  /* 0x00000000001c7947 */ /* 0x000fec0003800000 */
.L_x_60:
[----:B------:R-:W-:Y:S01]  /*2e00*/  LOP3.LUT R11, R41, 0x80000, RZ, 0xfc, !PT ;  /* 0x00080000290b7812 */ /* 0x000fe200078efcff */
[----:B------:R-:W-:-:S03]  /*2e10*/  IMAD.MOV.U32 R50, RZ, RZ, R40 ;  /* 0x000000ffff327224 */ /* 0x000fc600078e0028 */
[----:B------:R-:W-:Y:S01]  /*2e20*/  MOV R51, R11 ;  /* 0x0000000b00337202 */ /* 0x000fe20000000f00 */
[----:B------:R-:W-:Y:S06]  /*2e30*/  BRA `(.L_x_58) ;  /* 0x00000000000c7947 */ /* 0x000fec0003800000 */
.L_x_59:
[----:B------:R-:W-:Y:S01]  /*2e40*/  LOP3.LUT R11, R47, 0x80000, RZ, 0xfc, !PT ;  /* 0x000800002f0b7812 */ /* 0x000fe200078efcff */
[----:B------:R-:W-:-:S04]  /*2e50*/  IMAD.MOV.U32 R50, RZ, RZ, R46 ;  /* 0x000000ffff327224 */ /* 0x000fc800078e002e */
[----:B------:R-:W-:-:S07]  /*2e60*/  IMAD.MOV.U32 R51, RZ, RZ, R11 ;  /* 0x000000ffff337224 */ /* 0x000fce00078e000b */
.L_x_58:
[----:B------:R-:W-:Y:S05]  /*2e70*/  BSYNC.RECONVERGENT B0 ;  /* 0x0000000000007941 */ /* 0x000fea0003800200 */
.L_x_56:
[----:B------:R-:W-:Y:S01]  /*2e80*/  MOV R12, R0 ;  /* 0x00000000000c7202 */ /* 0x000fe20000000f00 */
[----:B------:R-:W-:Y:S02]  /*2e90*/  IMAD.MOV.U32 R13, RZ, RZ, 0x0 ;  /* 0x00000000ff0d7424 */ /* 0x000fe400078e00ff */
[----:B------:R-:W-:Y:S02]  /*2ea0*/  IMAD.MOV.U32 R10, RZ, RZ, R50 ;  /* 0x000000ffff0a7224 */ /* 0x000fe400078e0032 */
[----:B------:R-:W-:Y:S01]  /*2eb0*/  IMAD.MOV.U32 R11, RZ, RZ, R51 ;  /* 0x000000ffff0b7224 */ /* 0x000fe200078e0033 */
[----:B------:R-:W-:Y:S06]  /*2ec0*/  RET.REL.NODEC R12 `(_Z10_pcm_dD_dSPdS_PKdS1_S1_i) ;  /* 0xffffffd00c4c7950 */ /* 0x000fec0003c3ffff */
        .weak           $__internal_4_$__cuda_sm20_dsqrt_rn_f64_mediumpath_v1
        .type           $__internal_4_$__cuda_sm20_dsqrt_rn_f64_mediumpath_v1,@function
        .size           $__internal_4_$__cuda_sm20_dsqrt_rn_f64_mediumpath_v1,(.L_x_101 - $__internal_4_$__cuda_sm20_dsqrt_rn_f64_mediumpath_v1)
$__internal_4_$__cuda_sm20_dsqrt_rn_f64_mediumpath_v1:
        /* <DEDUP_REMOVED lines=12> */
.L_x_62:
        /* <DEDUP_REMOVED lines=22> */
[----:B------:R-:W-:Y:S01]  /*30f0*/  VIADD R3, R3, 0xfcb00000 ;  /* 0xfcb0000003037836 */ /* 0x000fe20000000000 */
[----:B------:R-:W-:Y:S06]  /*3100*/  BRA `(.L_x_63) ;  /* 0x0000000000047947 */ /* 0x000fec0003800000 */
.L_x_64:
[----:B------:R-:W-:-:S11]  /*3110*/  DADD R2, R6, R6 ;  /* 0x0000000006027229 */ /* 0x000fd60000000006 */
.L_x_63:
[----:B------:R-:W-:Y:S05]  /*3120*/  BSYNC.RECONVERGENT B1 ;  /* 0x0000000000017941 */ /* 0x000fea0003800200 */
.L_x_61:
[----:B------:R-:W-:Y:S01]  /*3130*/  IMAD.MOV.U32 R40, RZ, RZ, R2 ;  /* 0x000000ffff287224 */ /* 0x000fe200078e0002 */
[----:B------:R-:W-:Y:S01]  /*3140*/  MOV R41, R3 ;  /* 0x0000000300297202 */ /* 0x000fe20000000f00 */
[----:B------:R-:W-:Y:S02]  /*3150*/  IMAD.MOV.U32 R2, RZ, RZ, R0 ;  /* 0x000000ffff027224 */ /* 0x000fe400078e0000 */
[----:B------:R-:W-:-:S04]  /*3160*/  IMAD.MOV.U32 R3, RZ, RZ, 0x0 ;  /* 0x00000000ff037424 */ /* 0x000fc800078e00ff */
[----:B------:R-:W-:Y:S05]  /*3170*/  RET.REL.NODEC R2 `(_Z10_pcm_dD_dSPdS_PKdS1_S1_i) ;  /* 0xffffffcc02a07950 */ /* 0x000fea0003c3ffff */
.L_x_65:
        /* <DEDUP_REMOVED lines=16> */
.L_x_101:


//--------------------- .text._Z8_pcm_d_sPdS_PKdS1_S1_S1_S1_i --------------------------
	.section	.text._Z8_pcm_d_sPdS_PKdS1_S1_S1_S1_i,"ax",@progbits
	.align	128
.text._Z8_pcm_d_sPdS_PKdS1_S1_S1_S1_i:
        .type           _Z8_pcm_d_sPdS_PKdS1_S1_S1_S1_i,@function
        .size           _Z8_pcm_d_sPdS_PKdS1_S1_S1_S1_i,(.L_x_104 - _Z8_pcm_d_sPdS_PKdS1_S1_S1_S1_i)
        .other          _Z8_pcm_d_sPdS_PKdS1_S1_S1_S1_i,@"STO_CUDA_ENTRY STV_DEFAULT"
_Z8_pcm_d_sPdS_PKdS1_S1_S1_S1_i:
[----:B------:R-:W-:Y:S01]  /*0000*/  LDC R1, c[0x0][0x37c] ;  /* 0x0000df00ff017b82 */ /* 0x000fe20000000800 */
[----:B------:R-:W0:Y:S07]  /*0010*/  S2R R3, SR_TID.X ;  /* 0x0000000000037919 */ /* 0x000e2e0000002100 */
[----:B------:R-:W0:Y:S01]  /*0020*/  S2UR UR4, SR_CTAID.X ;  /* 0x00000000000479c3 */ /* 0x000e220000002500 */
[----:B------:R-:W1:Y:S01]  /*0030*/  LDCU UR6, c[0x0][0x3b8] ;  /* 0x00007700ff0677ac */ /* 0x000e620008000800 */
[----:B------:R-:W2:Y:S06]  /*0040*/  S2R R5, SR_TID.Y ;  /* 0x0000000000057919 */ /* 0x000eac0000002200 */
[----:B------:R-:W0:Y:S08]  /*0050*/  LDC R2, c[0x0][0x360] ;  /* 0x0000d800ff027b82 */ /* 0x000e300000000800 */
        /* <DEDUP_REMOVED lines=28> */
[----:B------:R-:W-:Y:S02]  /*0220*/  VIADD R21, R15, 0xfff00000 ;  /* 0xfff000000f157836 */ /* 0x000fe40000000000 */
[----:B------:R-:W-:-:S04]  /*0230*/  IMAD.MOV.U32 R20, RZ, RZ, R14 ;  /* 0x000000ffff147224 */ /* 0x000fc800078e000e */
[----:B------:R-:W-:-:S08]  /*0240*/  DFMA R18, R16, -R16, R4 ;  /* 0x800000101012722b */ /* 0x000fd00000000004 */
[----:B------:R-:W-:Y:S01]  /*0250*/  DFMA R10, R18, R20, R16 ;  /* 0x00000014120a722b */ /* 0x000fe20000000010 */
[----:B------:R-:W-:Y:S10]  /*0260*/  @!P0 BRA `(.L_x_67) ;  /* 0x0000000000088947 */ /* 0x000ff40003800000 */
[----:B------:R-:W-:-:S07]  /*0270*/  MOV R0, 0x290 ;  /* 0x0000029000007802 */ /* 0x000fce0000000f00 */
[----:B------:R-:W-:Y:S05]  /*0280*/  CALL.REL.NOINC `($__internal_6_$__cuda_sm20_dsqrt_rn_f64_mediumpath_v1) ;  /* 0x0000002000e87944 */ /* 0x000fea0003c00000 */
.L_x_67:
[----:B------:R-:W-:Y:S05]  /*0290*/  BSYNC.RECONVERGENT B0 ;  /* 0x0000000000007941 */ /* 0x000fea0003800200 */
.L_x_66:
        /* <DEDUP_REMOVED lines=16> */
[----:B------:R-:W-:Y:S05]  /*03a0*/  CALL.REL.NOINC `($__internal_5_$__cuda_sm20_div_rn_f64_full) ;  /* 0x0000001c00347944 */ /* 0x000fea0003c00000 */
[----:B------:R-:W-:Y:S02]  /*03b0*/  IMAD.MOV.U32 R18, RZ, RZ, R30 ;  /* 0x000000ffff127224 */ /* 0x000fe400078e001e */
[----:B------:R-:W-:-:S07]  /*03c0*/  IMAD.MOV.U32 R19, RZ, RZ, R31 ;  /* 0x000000ffff137224 */ /* 0x000fce00078e001f */
.L_x_69:
[----:B------:R-:W-:Y:S05]  /*03d0*/  BSYNC.RECONVERGENT B0 ;  /* 0x0000000000007941 */ /* 0x000fea0003800200 */
.L_x_68:
        /* <DEDUP_REMOVED lines=16> */
[----:B------:R-:W-:Y:S01]  /*04e0*/  BSSY.RECONVERGENT B0, `(.L_x_70) ;  /* 0x00000da000007945 */ /* 0x000fe20003800200 */
[----:B--2---:R-:W-:-:S02]  /*04f0*/  DADD R24, R24, -R8 ;  /* 0x0000000018187229 */ /* 0x004fc40000000808 */
[----:B---3--:R-:W-:-:S08]  /*0500*/  DADD R22, R22, -R12 ;  /* 0x0000000016167229 */ /* 0x008fd0000000080c */
[----:B------:R-:W-:Y:S01]  /*0510*/  MOV R0, R25 ;  /* 0x0000001900007202 */ /* 0x000fe20000000f00 */
[----:B------:R-:W-:Y:S01]  /*0520*/  DSETP.MAX.AND P0, P1, |R24|, |R22|, PT ;  /* 0x400000161800722a */ /* 0x000fe2000390f200 */
[--C-:B------:R-:W-:Y:S01]  /*0530*/  IMAD.MOV.U32 R9, RZ, RZ, R23.reuse ;  /* 0x000000ffff097224 */ /* 0x100fe200078e0017 */
[----:B----4-:R-:W-:Y:S01]  /*0540*/  DADD R20, R20, -R14 ;  /* 0x0000000014147229 */ /* 0x010fe2000000080e */
[----:B------:R-:W-:Y:S02]  /*0550*/  IMAD.MOV.U32 R5, RZ, RZ, R22 ;  /* 0x000000ffff057224 */ /* 0x000fe400078e0016 */
[----:B------:R-:W-:Y:S01]  /*0560*/  IMAD.MOV.U32 R14, RZ, RZ, R23 ;  /* 0x000000ffff0e7224 */ /* 0x000fe200078e0017 */
[----:B------:R-:W-:Y:S01]  /*0570*/  FSEL R13, |R0|, |R9|, P0 ;  /* 0x40000009000d7208 */ /* 0x000fe20000000200 */
[----:B------:R-:W-:-:S05]  /*0580*/  IMAD.MOV.U32 R0, RZ, RZ, R24 ;  /* 0x000000ffff007224 */ /* 0x000fca00078e0018 */
[CC--:B------:R-:W-:Y:S01]  /*0590*/  SEL R8, R0.reuse, R5.reuse, P0 ;  /* 0x0000000500087207 */ /* 0x0c0fe20000000000 */
[----:B------:R-:W-:Y:S01]  /*05a0*/  IMAD.MOV.U32 R6, RZ, RZ, R21 ;  /* 0x000000ffff067224 */ /* 0x000fe200078e0015 */
[----:B------:R-:W-:Y:S01]  /*05b0*/  @P1 LOP3.LUT R13, R9, 0x80000, RZ, 0xfc, !PT ;  /* 0x00080000090d1812 */ /* 0x000fe200078efcff */
[----:B------:R-:W-:Y:S02]  /*05c0*/  DSETP.MIN.AND P0, P1, |R24|, |R22|, PT ;  /* 0x400000161800722a */ /* 0x000fe40003900200 */
[----:B------:R-:W-:Y:S02]  /*05d0*/  IMAD.MOV.U32 R12, RZ, RZ, R8 ;  /* 0x000000ffff0c7224 */ /* 0x000fe400078e0008 */
[----:B------:R-:W-:Y:S02]  /*05e0*/  IMAD.MOV.U32 R9, RZ, RZ, R13 ;  /* 0x000000ffff097224 */ /* 0x000fe400078e000d */
[----:B------:R-:W-:Y:S01]  /*05f0*/  SEL R10, R0, R5, P0 ;  /* 0x00000005000a7207 */ /* 0x000fe20000000000 */
[----:B------:R-:W-:Y:S01]  /*0600*/  IMAD.MOV.U32 R0, RZ, RZ, R20 ;  /* 0x000000ffff007224 */ /* 0x000fe200078e0014 */
[----:B------:R-:W-:Y:S01]  /*0610*/  MOV R5, R8 ;  /* 0x0000000800057202 */ /* 0x000fe20000000f00 */
[----:B------:R-:W-:Y:S01]  /*0620*/  IMAD.MOV.U32 R7, RZ, RZ, R9 ;  /* 0x000000ffff077224 */ /* 0x000fe200078e0009 */
[----:B------:R-:W-:-:S02]  /*0630*/  DSETP.MAX.AND P4, P5, |R20|, R8, PT ;  /* 0x000000081400722a */ /* 0x000fc40003d8f200 */
[----:B------:R-:W-:Y:S01]  /*0640*/  DSETP.MIN.AND P2, P3, |R20|, R8, PT ;  /* 0x000000081400722a */ /* 0x000fe20003b40200 */
[----:B------:R-:W-:-:S03]  /*0650*/  IMAD.MOV.U32 R8, RZ, RZ, RZ ;  /* 0x000000ffff087224 */ /* 0x000fc600078e00ff */
[----:B------:R-:W-:Y:S02]  /*0660*/  FSEL R11, |R6|, R7, P4 ;  /* 0x00000007060b7208 */ /* 0x000fe40002000200 */
[----:B------:R-:W-:Y:S01]  /*0670*/  SEL R6, R0, R5, P4 ;  /* 0x0000000500067207 */ /* 0x000fe20002000000 */
[----:B------:R-:W-:Y:S02]  /*0680*/  IMAD.MOV.U32 R0, RZ, RZ, R21 ;  /* 0x000000ffff007224 */ /* 0x000fe400078e0015 */
[----:B------:R-:W-:-:S03]  /*0690*/  IMAD.MOV.U32 R5, RZ, RZ, R20 ;  /* 0x000000ffff057224 */ /* 0x000fc600078e0014 */
[----:B------:R-:W-:Y:S02]  /*06a0*/  @P5 LOP3.LUT R11, R7, 0x80000, RZ, 0xfc, !PT ;  /* 0x00080000070b5812 */ /* 0x000fe400078efcff */
[----:B------:R-:W-:Y:S02]  /*06b0*/  FSEL R13, |R0|, R9, P2 ;  /* 0x00000009000d7208 */ /* 0x000fe40001000200 */
[----:B------:R-:W-:Y:S01]  /*06c0*/  @P3 LOP3.LUT R13, R9, 0x80000, RZ, 0xfc, !PT ;  /* 0x00080000090d3812 */ /* 0x000fe200078efcff */
[----:B------:R-:W-:Y:S01]  /*06d0*/  IMAD.MOV.U32 R7, RZ, RZ, R11 ;  /* 0x000000ffff077224 */ /* 0x000fe200078e000b */
[----:B------:R-:W-:Y:S01]  /*06e0*/  SEL R12, R5, R12, P2 ;  /* 0x0000000c050c7207 */ /* 0x000fe20001000000 */
[----:B------:R-:W-:-:S03]  /*06f0*/  IMAD.MOV.U32 R5, RZ, RZ, R25 ;  /* 0x000000ffff057224 */ /* 0x000fc600078e0019 */
[----:B------:R-:W-:Y:S02]  /*0700*/  LOP3.LUT R0, R7, 0xffc00000, RZ, 0xc0, !PT ;  /* 0xffc0000007007812 */ /* 0x000fe400078ec0ff */
[----:B------:R-:W-:Y:S02]  /*0710*/  FSEL R11, |R5|, |R14|, P0 ;  /* 0x4000000e050b7208 */ /* 0x000fe40000000200 */
[----:B------:R-:W-:Y:S02]  /*0720*/  LOP3.LUT R9, R0, 0x7fd00000, RZ, 0x3c, !PT ;  /* 0x7fd0000000097812 */ /* 0x000fe400078e3cff */
[----:B------:R-:W-:-:S04]  /*0730*/  @P1 LOP3.LUT R11, R14, 0x80000, RZ, 0xfc, !PT ;  /* 0x000800000e0b1812 */ /* 0x000fc800078efcff */
[-C--:B------:R-:W-:Y:S02]  /*0740*/  DMUL R12, R12, R8.reuse ;  /* 0x000000080c0c7228 */ /* 0x080fe40000000000 */
[-C--:B------:R-:W-:Y:S02]  /*0750*/  DMUL R10, R10, R8.reuse ;  /* 0x000000080a0a7228 */ /* 0x080fe40000000000 */
[----:B------:R-:W-:-:S04]  /*0760*/  DMUL R8, R6, R8 ;  /* 0x0000000806087228 */ /* 0x000fc80000000000 */
[----:B------:R-:W-:-:S08]  /*0770*/  DMUL R12, R12, R12 ;  /* 0x0000000c0c0c7228 */ /* 0x000fd00000000000 */
[----:B------:R-:W-:Y:S01]  /*0780*/  DFMA R12, R10, R10, R12 ;  /* 0x0000000a0a0c722b */ /* 0x000fe2000000000c */
[----:B------:R-:W-:-:S07]  /*0790*/  MOV R10, UR6 ;  /* 0x00000006000a7c02 */ /* 0x000fce0008000f00 */
[----:B------:R-:W-:-:S08]  /*07a0*/  DFMA R8, R8, R8, R12 ;  /* 0x000000080808722b */ /* 0x000fd0000000000c */
[----:B------:R-:W-:Y:S01]  /*07b0*/  DSETP.MIN.AND P0, P1, R8, UR4, PT ;  /* 0x0000000408007e2a */ /* 0x000fe2000b900000 */
[----:B------:R-:W-:Y:S01]  /*07c0*/  UMOV UR5, 0x3cf0679a ;  /* 0x3cf0679a00057882 */ /* 0x000fe20000000000 */
[----:B------:R-:W-:-:S05]  /*07d0*/  IMAD.MOV.U32 R5, RZ, RZ, R9 ;  /* 0x000000ffff057224 */ /* 0x000fca00078e0009 */
[----:B------:R-:W-:Y:S01]  /*07e0*/  FSEL R13, R5, UR6, P0 ;  /* 0x00000006050d7c08 */ /* 0x000fe20008000000 */
[----:B------:R-:W-:-:S05]  /*07f0*/  IMAD.MOV.U32 R5, RZ, RZ, R8 ;  /* 0x000000ffff057224 */ /* 0x000fca00078e0008 */
[----:B------:R-:W-:Y:S01]  /*0800*/  SEL R12, R5, UR4, P0 ;  /* 0x00000004050c7c07 */ /* 0x000fe20008000000 */
[----:B------:R-:W-:Y:S01]  /*0810*/  UMOV UR4, 0xfba6f279 ;  /* 0xfba6f27900047882 */ /* 0x000fe20000000000 */
[----:B------:R-:W-:Y:S01]  /*0820*/  @P1 LOP3.LUT R13, R10, 0x80000, RZ, 0xfc, !PT ;  /* 0x000800000a0d1812 */ /* 0x000fe200078efcff */
[----:B------:R-:W-:Y:S01]  /*0830*/  IMAD.MOV.U32 R10, RZ, RZ, RZ ;  /* 0x000000ffff0a7224 */ /* 0x000fe200078e00ff */
[----:B------:R-:W-:Y:S02]  /*0840*/  ISETP.GE.U32.AND P1, PT, R7, 0x7ff00000, PT ;  /* 0x7ff000000700780c */ /* 0x000fe40003f26070 */
[----:B------:R-:W0:Y:S03]  /*0850*/  MUFU.RSQ64H R11, R13 ;  /* 0x0000000d000b7308 */ /* 0x000e260000001c00 */
        /* <DEDUP_REMOVED lines=10> */
[----:B------:R-:W-:Y:S01]  /*0900*/  DMUL R14, R14, R8 ;  /* 0x000000080e0e7228 */ /* 0x000fe20000000000 */
[----:B------:R-:W-:Y:S02]  /*0910*/  IMAD.MOV.U32 R8, RZ, RZ, -0x24b905a1 ;  /* 0xdb46fa5fff087424 */ /* 0x000fe400078e00ff */
[----:B------:R-:W-:Y:S01]  /*0920*/  DSETP.GT.AND P0, PT, R10, R6, PT ;  /* 0x000000060a00722a */ /* 0x000fe20003f04000 */
[----:B------:R-:W-:-:S06]  /*0930*/  MOV R9, 0x3d47088f ;  /* 0x3d47088f00097802 */ /* 0x000fcc0000000f00 */
[----:B------:R-:W-:Y:S01]  /*0940*/  FSEL R5, R14, R10, P0 ;  /* 0x0000000a0e057208 */ /* 0x000fe20000000000 */
[----:B------:R-:W-:Y:S01]  /*0950*/  IMAD.MOV.U32 R14, RZ, RZ, -0x7649667 ;  /* 0xf89b6999ff0e7424 */ /* 0x000fe200078e00ff */
[----:B------:R-:W-:Y:S01]  /*0960*/  FSEL R11, R15, R11, P0 ;  /* 0x0000000b0f0b7208 */ /* 0x000fe20000000000 */
[----:B------:R-:W-:Y:S01]  /*0970*/  IMAD.MOV.U32 R15, RZ, RZ, 0x3e928a27 ;  /* 0x3e928a27ff0f7424 */ /* 0x000fe200078e00ff */
[----:B------:R-:W-:Y:S02]  /*0980*/  FSEL R6, R5, R6, !P1 ;  /* 0x0000000605067208 */ /* 0x000fe40004800000 */
[----:B------:R-:W-:Y:S02]  /*0990*/  FSEL R7, R11, R7, !P1 ;  /* 0x000000070b077208 */ /* 0x000fe40004800000 */
[CC--:B------:R-:W-:Y:S02]  /*09a0*/  ISETP.NE.AND P0, PT, R2.reuse, R3.reuse, PT ;  /* 0x000000030200720c */ /* 0x0c0fe40003f05270 */
[----:B------:R-:W-:-:S02]  /*09b0*/  ISETP.NE.AND P1, PT, R2, R3, PT ;  /* 0x000000030200720c */ /* 0x000fc40003f25270 */
[----:B------:R-:W-:Y:S01]  /*09c0*/  DMUL R18, R18, R6 ;  /* 0x0000000612127228 */ /* 0x000fe20000000000 */
[----:B------:R-:W-:Y:S02]  /*09d0*/  FSEL R17, R7, 1.875, P0 ;  /* 0x3ff0000007117808 */ /* 0x000fe40000000000 */
[----:B------:R-:W-:Y:S01]  /*09e0*/  FSEL R16, R6, RZ, P0 ;  /* 0x000000ff06107208 */ /* 0x000fe20000000000 */
[----:B------:R-:W-:Y:S01]  /*09f0*/  IMAD.MOV.U32 R6, RZ, RZ, 0x1 ;  /* 0x00000001ff067424 */ /* 0x000fe200078e00ff */
[----:B------:R-:W0:Y:S03]  /*0a00*/  MUFU.RCP64H R7, R17 ;  /* 0x0000001100077308 */ /* 0x000e260000001800 */
[----:B------:R-:W-:Y:S01]  /*0a10*/  DFMA R8, |R18|, -UR4, R8 ;  /* 0x8000000412087c2b */ /* 0x000fe20008000208 */
[----:B------:R-:W-:Y:S01]  /*0a20*/  UMOV UR4, 0xb976a9b2 ;  /* 0xb976a9b200047882 */ /* 0x000fe20000000000 */
[----:B------:R-:W-:-:S06]  /*0a30*/  UMOV UR5, 0x3d8df9f9 ;  /* 0x3d8df9f900057882 */ /* 0x000fcc0000000000 */
[----:B------:R-:W-:Y:S01]  /*0a40*/  DFMA R8, |R18|, R8, -UR4 ;  /* 0x8000000412087e2b */ /* 0x000fe20008000208 */
[----:B------:R-:W-:Y:S01]  /*0a50*/  UMOV UR4, 0x590cc332 ;  /* 0x590cc33200047882 */ /* 0x000fe20000000000 */
[----:B------:R-:W-:Y:S01]  /*0a60*/  UMOV UR5, 0x3dc7f1f5 ;  /* 0x3dc7f1f500057882 */ /* 0x000fe20000000000 */
[----:B0-----:R-:W-:-:S05]  /*0a70*/  DFMA R28, -R16, R6, 1 ;  /* 0x3ff00000101c742b */ /* 0x001fca0000000106 */
[----:B------:R-:W-:Y:S01]  /*0a80*/  DFMA R8, |R18|, R8, UR4 ;  /* 0x0000000412087e2b */ /* 0x000fe20008000208 */
[----:B------:R-:W-:Y:S01]  /*0a90*/  UMOV UR4, 0xcd2d56c4 ;  /* 0xcd2d56c400047882 */ /* 0x000fe20000000000 */
[----:B------:R-:W-:Y:S01]  /*0aa0*/  UMOV UR5, 0x3dfa28a3 ;  /* 0x3dfa28a300057882 */ /* 0x000fe20000000000 */
[----:B------:R-:W-:-:S05]  /*0ab0*/  DFMA R28, R28, R28, R28 ;  /* 0x0000001c1c1c722b */ /* 0x000fca000000001c */
[----:B------:R-:W-:Y:S01]  /*0ac0*/  DFMA R8, |R18|, R8, -UR4 ;  /* 0x8000000412087e2b */ /* 0x000fe20008000208 */
[----:B------:R-:W-:Y:S01]  /*0ad0*/  UMOV UR4, 0x67835925 ;  /* 0x6783592500047882 */ /* 0x000fe20000000000 */
[----:B------:R-:W-:Y:S01]  /*0ae0*/  UMOV UR5, 0x3e2485ee ;  /* 0x3e2485ee00057882 */ /* 0x000fe20000000000 */
[----:B------:R-:W-:-:S05]  /*0af0*/  DFMA R28, R6, R28, R6 ;  /* 0x0000001c061c722b */ /* 0x000fca0000000006 */
[----:B------:R-:W-:Y:S01]  /*0b00*/  DFMA R8, |R18|, R8, UR4 ;  /* 0x0000000412087e2b */ /* 0x000fe20008000208 */
[----:B------:R-:W-:Y:S01]  /*0b10*/  UMOV UR4, 0x5919f583 ;  /* 0x5919f58300047882 */ /* 0x000fe20000000000 */
[----:B------:R-:W-:Y:S01]  /*0b20*/  UMOV UR5, 0x3e476db4 ;  /* 0x3e476db400057882 */ /* 0x000fe20000000000 */
[----:B------:R-:W-:-:S05]  /*0b30*/  DFMA R6, -R16, R28, 1 ;  /* 0x3ff000001006742b */ /* 0x000fca000000011c */
[----:B------:R-:W-:Y:S01]  /*0b40*/  DFMA R8, |R18|, R8, -UR4 ;  /* 0x8000000412087e2b */ /* 0x000fe20008000208 */
[----:B------:R-:W-:Y:S01]  /*0b50*/  UMOV UR4, 0xd98c8d71 ;  /* 0xd98c8d7100047882 */ /* 0x000fe20000000000 */
[----:B------:R-:W-:Y:S01]  /*0b60*/  UMOV UR5, 0x3e62d698 ;  /* 0x3e62d69800057882 */ /* 0x000fe20000000000 */
[----:B------:R-:W-:-:S05]  /*0b70*/  DFMA R6, R28, R6, R28 ;  /* 0x000000061c06722b */ /* 0x000fca000000001c */
        /* <DEDUP_REMOVED lines=51> */
[----:B------:R-:W-:-:S06]  /*0eb0*/  DFMA R12, |R18|, R10, |R18| ;  /* 0x0000000a120c722b */ /* 0x000fcc0000000612 */
[----:B------:R-:W0:Y:S02]  /*0ec0*/  F2F.F32.F64 R0, R12 ;  /* 0x0000000c00007310 */ /* 0x000e240000301000 */
[----:B0-----:R-:W-:-:S06]  /*0ed0*/  FMUL R0, R0, -1.4426950216293334961 ;  /* 0xbfb8aa3b00007820 */ /* 0x001fcc0000400000 */
[----:B------:R-:W0:Y:S08]  /*0ee0*/  FRND R0, R0 ;  /* 0x0000000000007307 */ /* 0x000e300000201000 */
[----:B0-----:R0:W1:Y:S08]  /*0ef0*/  F2F.F64.F32 R8, R0 ;  /* 0x0000000000087310 */ /* 0x0010700000201800 */
[----:B0-----:R-:W0:Y:S01]  /*0f00*/  MUFU.EX2 R0, R0 ;  /* 0x0000000000007308 */ /* 0x001e220000000800 */
[--C-:B-1----:R-:W-:Y:S01]  /*0f10*/  DFMA R8, R8, -UR4, -R12.reuse ;  /* 0x8000000408087c2b */ /* 0x102fe2000800080c */
[----:B------:R-:W-:Y:S01]  /*0f20*/  UMOV UR4, 0xa4741b81 ;  /* 0xa4741b8100047882 */ /* 0x000fe20000000000 */
[----:B------:R-:W-:Y:S01]  /*0f30*/  UMOV UR5, 0x3e5ae904 ;  /* 0x3e5ae90400057882 */ /* 0x000fe20000000000 */
[----:B------:R-:W-:-:S05]  /*0f40*/  DADD R12, |R18|, -R12 ;  /* 0x00000000120c7229 */ /* 0x000fca0000000a0c */
[----:B------:R-:W-:Y:S01]  /*0f50*/  DFMA R14, R8, UR4, R14 ;  /* 0x00000004080e7c2b */ /* 0x000fe2000800000e */
[----:B------:R-:W-:Y:S01]  /*0f60*/  UMOV UR4, 0x15ff7e07 ;  /* 0x15ff7e0700047882 */ /* 0x000fe20000000000 */
[----:B------:R-:W-:Y:S01]  /*0f70*/  UMOV UR5, 0x3ec71de7 ;  /* 0x3ec71de700057882 */ /* 0x000fe20000000000 */
[----:B------:R-:W-:Y:S01]  /*0f80*/  DFMA R12, |R18|, R10, R12 ;  /* 0x0000000a120c722b */ /* 0x000fe2000000020c */
[----:B0-----:R-:W0:Y:S04]  /*0f90*/  F2F.F64.F32 R10, R0 ;  /* 0x00000000000a7310 */ /* 0x001e280000201800 */
        /* <DEDUP_REMOVED lines=27> */
[----:B0-----:R-:W-:-:S06]  /*1150*/  DADD R14, -R10, 1 ;  /* 0x3ff000000a0e7429 */ /* 0x001fcc0000000100 */
[----:B------:R-:W-:-:S08]  /*1160*/  DADD R12, R8, R12 ;  /* 0x00000000080c7229 */ /* 0x000fd0000000000c */
[----:B------:R-:W-:-:S10]  /*1170*/  DFMA R12, -R12, R10, R14 ;  /* 0x0000000a0c0c722b */ /* 0x000fd4000000010e */
[----:B------:R-:W-:Y:S02]  /*1180*/  FSEL R5, R13, 1.875, !P0 ;  /* 0x3ff000000d057808 */ /* 0x000fe40004000000 */
[----:B------:R-:W-:Y:S02]  /*1190*/  FSEL R8, R12, RZ, !P0 ;  /* 0x000000ff0c087208 */ /* 0x000fe40004000000 */
[----:B------:R-:W-:-:S04]  /*11a0*/  LOP3.LUT R9, R5, 0x80000000, R19, 0xb8, !PT ;  /* 0x8000000005097812 */ /* 0x000fc800078eb813 */
[----:B------:R-:W-:Y:S02]  /*11b0*/  FSETP.GEU.AND P2, PT, |R9|, 6.5827683646048100446e-37, PT ;  /* 0x036000000900780b */ /* 0x000fe40003f4e200 */
        /* <DEDUP_REMOVED lines=8> */
[----:B------:R-:W-:-:S07]  /*1240*/  IMAD.MOV.U32 R11, RZ, RZ, R17 ;  /* 0x000000ffff0b7224 */ /* 0x000fce00078e0011 */
[----:B------:R-:W-:Y:S05]  /*1250*/  CALL.REL.NOINC `($__internal_5_$__cuda_sm20_div_rn_f64_full) ;  /* 0x0000000c00887944 */ /* 0x000fea0003c00000 */
[----:B------:R-:W-:Y:S02]  /*1260*/  IMAD.MOV.U32 R14, RZ, RZ, R30 ;  /* 0x000000ffff0e7224 */ /* 0x000fe400078e001e */
[----:B------:R-:W-:-:S07]  /*1270*/  IMAD.MOV.U32 R15, RZ, RZ, R31 ;  /* 0x000000ffff0f7224 */ /* 0x000fce00078e001f */
.L_x_71:
[----:B------:R-:W-:Y:S05]  /*1280*/  BSYNC.RECONVERGENT B0 ;  /* 0x0000000000007941 */ /* 0x000fea0003800200 */
.L_x_70:
[----:B------:R-:W-:Y:S04]  /*1290*/  BSSY.RECONVERGENT B0, `(.L_x_72) ;  /* 0x000001c000007945 */ /* 0x000fe80003800200 */
[----:B------:R-:W-:Y:S05]  /*12a0*/  @P1 BRA `(.L_x_73) ;  /* 0x0000000000681947 */ /* 0x000fea0003800000 */
[----:B------:R-:W0:Y:S02]  /*12b0*/  LDC.64 R10, c[0x0][0x3b0] ;  /* 0x0000ec00ff0a7b82 */ /* 0x000e240000000a00 */
[----:B0-----:R-:W-:-:S06]  /*12c0*/  IMAD.WIDE.U32 R10, R2, 0x8, R10 ;  /* 0x00000008020a7825 */ /* 0x001fcc00078e000a */
[----:B------:R-:W2:Y:S01]  /*12d0*/  LDG.E.64 R10, desc[UR8][R10.64] ;  /* 0x000000080a0a7981 */ /* 0x000ea2000c1e1b00 */
[----:B------:R-:W-:Y:S01]  /*12e0*/  MOV R6, 0x1 ;  /* 0x0000000100067802 */ /* 0x000fe20000000f00 */
[----:B------:R-:W-:Y:S01]  /*12f0*/  UMOV UR4, 0x33d43651 ;  /* 0x33d4365100047882 */ /* 0x000fe20000000000 */
[----:B------:R-:W-:Y:S01]  /*1300*/  UMOV UR5, 0x3fe98845 ;  /* 0x3fe9884500057882 */ /* 0x000fe20000000000 */
[----:B------:R-:W-:Y:S01]  /*1310*/  BSSY.RECONVERGENT B1, `(.L_x_73) ;  /* 0x0000013000017945 */ /* 0x000fe20003800200 */
[----:B--2---:R-:W0:Y:S02]  /*1320*/  MUFU.RCP64H R7, R11 ;  /* 0x0000000b00077308 */ /* 0x004e240000001800 */
[----:B0-----:R-:W-:-:S08]  /*1330*/  DFMA R8, -R10, R6, 1 ;  /* 0x3ff000000a08742b */ /* 0x001fd00000000106 */
[----:B------:R-:W-:-:S08]  /*1340*/  DFMA R8, R8, R8, R8 ;  /* 0x000000080808722b */ /* 0x000fd00000000008 */
[----:B------:R-:W-:Y:S02]  /*1350*/  DFMA R6, R6, R8, R6 ;  /* 0x000000080606722b */ /* 0x000fe40000000006 */
[----:B------:R-:W-:-:S06]  /*1360*/  DMUL R8, R26, UR4 ;  /* 0x000000041a087c28 */ /* 0x000fcc0008000000 */
[----:B------:R-:W-:-:S04]  /*1370*/  DFMA R12, -R10, R6, 1 ;  /* 0x3ff000000a0c742b */ /* 0x000fc80000000106 */
[----:B------:R-:W-:-:S04]  /*1380*/  FSETP.GEU.AND P1, PT, |R9|, 6.5827683646048100446e-37, PT ;  /* 0x036000000900780b */ /* 0x000fc80003f2e200 */
[----:B------:R-:W-:-:S08]  /*1390*/  DFMA R12, R6, R12, R6 ;  /* 0x0000000c060c722b */ /* 0x000fd00000000006 */
[----:B------:R-:W-:-:S08]  /*13a0*/  DMUL R14, R8, R12 ;  /* 0x0000000c080e7228 */ /* 0x000fd00000000000 */
[----:B------:R-:W-:-:S08]  /*13b0*/  DFMA R6, -R10, R14, R8 ;  /* 0x0000000e0a06722b */ /* 0x000fd00000000108 */
        /* <DEDUP_REMOVED lines=8> */
.L_x_74:
[----:B------:R-:W-:Y:S05]  /*1440*/  BSYNC.RECONVERGENT B1 ;  /* 0x0000000000017941 */ /* 0x000fea0003800200 */
.L_x_73:
[----:B------:R-:W-:Y:S05]  /*1450*/  BSYNC.RECONVERGENT B0 ;  /* 0x0000000000007941 */ /* 0x000fea0003800200 */
.L_x_72:
[----:B------:R-:W0:Y:S01]  /*1460*/  LDCU.64 UR4, c[0x0][0x380] ;  /* 0x00007000ff0477ac */ /* 0x000e220008000a00 */
[----:B------:R-:W1:Y:S01]  /*1470*/  LDC.64 R6, c[0x0][0x388] ;  /* 0x0000e200ff067b82 */ /* 0x000e620000000a00 */
[----:B------:R-:W2:Y:S01]  /*1480*/  LDCU UR6, c[0x0][0x3b8] ;  /* 0x00007700ff0677ac */ /* 0x000ea20008000800 */
[----:B0-----:R-:W-:-:S04]  /*1490*/  ISETP.NE.U32.AND P0, PT, RZ, UR4, PT ;  /* 0x00000004ff007c0c */ /* 0x001fc8000bf05070 */
[----:B------:R-:W-:Y:S01]  /*14a0*/  ISETP.NE.AND.EX P0, PT, RZ, UR5, PT, P0 ;  /* 0x00000005ff007c0c */ /* 0x000fe2000bf05300 */
[----:B--2---:R-:W-:-:S04]  /*14b0*/  IMAD R26, R2, UR6, R3 ;  /* 0x00000006021a7c24 */ /* 0x004fc8000f8e0203 */
[----:B-1----:R-:W-:-:S05]  /*14c0*/  IMAD.WIDE R6, R26, 0x8, R6 ;  /* 0x000000081a067825 */ /* 0x002fca00078e0206 */
[----:B------:R0:W-:Y:S03]  /*14d0*/  STG.E.64 desc[UR8][R6.64], R14 ;  /* 0x0000000e06007986 */ /* 0x0001e6000c101b08 */
[----:B------:R-:W-:Y:S05]  /*14e0*/  @!P0 EXIT ;  /* 0x000000000000894d */ /* 0x000fea0003800000 */
[----:B0-----:R-:W0:Y:S02]  /*14f0*/  LDC.64 R6, c[0x0][0x398] ;  /* 0x0000e600ff067b82 */ /* 0x001e240000000a00 */
[----:B0-----:R-:W-:-:S05]  /*1500*/  IMAD.WIDE.U32 R6, R4, 0x8, R6 ;  /* 0x0000000804067825 */ /* 0x001fca00078e0006 */
[----:B------:R-:W2:Y:S04]  /*1510*/  LDG.E.64 R28, desc[UR8][R6.64] ;  /* 0x00000008061c7981 */ /* 0x000ea8000c1e1b00 */
[----:B------:R-:W3:Y:S04]  /*1520*/  LDG.E.64 R30, desc[UR8][R6.64+0x8] ;  /* 0x00000808061e7981 */ /* 0x000ee8000c1e1b00 */
[----:B------:R0:W4:Y:S01]  /*1530*/  LDG.E.64 R12, desc[UR8][R6.64+0x10] ;  /* 0x00001008060c7981 */ /* 0x000122000c1e1b00 */
[----:B------:R-:W1:Y:S01]  /*1540*/  MUFU.RCP64H R5, -1.77245330810546875 ;  /* 0xbffc5bf800057908 */ /* 0x000e620000001800 */
[----:B------:R-:W-:Y:S01]  /*1550*/  IMAD.MOV.U32 R32, RZ, RZ, -0x6e4b1096 ;  /* 0x91b4ef6aff207424 */ /* 0x000fe200078e00ff */
[----:B------:R-:W-:Y:S01]  /*1560*/  DMUL R10, R18, -R18 ;  /* 0x80000012120a7228 */ /* 0x000fe20000000000 */
[----:B------:R-:W-:Y:S01]  /*1570*/  IMAD.MOV.U32 R33, RZ, RZ, 0x3ffc5bf8 ;  /* 0x3ffc5bf8ff217424 */ /* 0x000fe200078e00ff */
[----:B------:R-:W-:Y:S01]  /*1580*/  UMOV UR4, 0xfefa39ef ;  /* 0xfefa39ef00047882 */ /* 0x000fe20000000000 */
[----:B------:R-:W-:Y:S01]  /*1590*/  IMAD.MOV.U32 R4, RZ, RZ, 0x1 ;  /* 0x00000001ff047424 */ /* 0x000fe200078e00ff */
[----:B------:R-:W-:Y:S01]  /*15a0*/  UMOV UR5, 0x3fe62e42 ;  /* 0x3fe62e4200057882 */ /* 0x000fe20000000000 */
[----:B------:R-:W-:Y:S01]  /*15b0*/  BSSY.RECONVERGENT B0, `(.L_x_75) ;  /* 0x0000049000007945 */ /* 0x000fe20003800200 */
[----:B------:R-:W-:Y:S01]  /*15c0*/  ISETP.NE.AND P1, PT, R2, R3, PT ;  /* 0x000000030200720c */ /* 0x000fe20003f25270 */
[----:B0-----:R-:W-:-:S02]  /*15d0*/  IMAD.MOV.U32 R6, RZ, RZ, 0x652b82fe ;  /* 0x652b82feff067424 */ /* 0x001fc400078e00ff */
[----:B------:R-:W-:Y:S01]  /*15e0*/  IMAD.MOV.U32 R7, RZ, RZ, 0x3ff71547 ;  /* 0x3ff71547ff077424 */ /* 0x000fe200078e00ff */
[----:B------:R-:W-:Y:S01]  /*15f0*/  FSETP.GEU.AND P0, PT, |R11|, 4.1917929649353027344, PT ;  /* 0x4086232b0b00780b */ /* 0x000fe20003f0e200 */
[----:B-1----:R-:W-:-:S04]  /*1600*/  DFMA R8, R4, R32, 1 ;  /* 0x3ff000000408742b */ /* 0x002fc80000000020 */
[----:B------:R-:W-:-:S04]  /*1610*/  DFMA R6, R10, R6, 6.75539944105574400000e+15 ;  /* 0x433800000a06742b */ /* 0x000fc80000000006 */
[----:B------:R-:W-:-:S08]  /*1620*/  DFMA R8, R8, R8, R8 ;  /* 0x000000080808722b */ /* 0x000fd00000000008 */
[----:B------:R-:W-:-:S08]  /*1630*/  DFMA R4, R4, R8, R4 ;  /* 0x000000080404722b */ /* 0x000fd00000000004 */
[----:B------:R-:W-:-:S08]  /*1640*/  DFMA R8, R4, R32, 1 ;  /* 0x3ff000000408742b */ /* 0x000fd00000000020 */
[----:B------:R-:W-:Y:S02]  /*1650*/  DFMA R4, R4, R8, R4 ;  /* 0x000000080404722b */ /* 0x000fe40000000004 */
[----:B------:R-:W-:Y:S02]  /*1660*/  DADD R8, R18, R18 ;  /* 0x0000000012087229 */ /* 0x000fe40000000012 */
[----:B------:R-:W-:-:S06]  /*1670*/  DADD R18, R6, -6.75539944105574400000e+15 ;  /* 0xc338000006127429 */ /* 0x000fcc0000000000 */
[----:B------:R-:W-:Y:S02]  /*1680*/  DMUL R34, R8, R4 ;  /* 0x0000000408227228 */ /* 0x000fe40000000000 */
[----:B------:R-:W-:-:S06]  /*1690*/  FSETP.GEU.AND P4, PT, |R9|, 6.5827683646048100446e-37, PT ;  /* 0x036000000900780b */ /* 0x000fcc0003f8e200 */
[----:B------:R-:W-:-:S08]  /*16a0*/  DFMA R32, R34, R32, R8 ;  /* 0x000000202220722b */ /* 0x000fd00000000008 */
[----:B------:R-:W-:Y:S02]  /*16b0*/  DFMA R4, R4, R32, R34 ;  /* 0x000000200404722b */ /* 0x000fe40000000022 */
[----:B------:R-:W-:Y:S01]  /*16c0*/  DFMA R32, R18, -UR4, R10 ;  /* 0x8000000412207c2b */ /* 0x000fe2000800000a */
[----:B------:R-:W-:Y:S01]  /*16d0*/  UMOV UR4, 0x3b39803f ;  /* 0x3b39803f00047882 */ /* 0x000fe20000000000 */
[----:B------:R-:W-:-:S06]  /*16e0*/  UMOV UR5, 0x3c7abc9e ;  /* 0x3c7abc9e00057882 */ /* 0x000fcc0000000000 */
[----:B------:R-:W-:Y:S01]  /*16f0*/  DFMA R18, R18, -UR4, R32 ;  /* 0x8000000412127c2b */ /* 0x000fe20008000020 */
[----:B------:R-:W-:Y:S01]  /*1700*/  UMOV UR4, 0x69ce2bdf ;  /* 0x69ce2bdf00047882 */ /* 0x000fe20000000000 */
[----:B------:R-:W-:Y:S01]  /*1710*/  MOV R32, 0xfca213ea ;  /* 0xfca213ea00207802 */ /* 0x000fe20000000f00 */
[----:B------:R-:W-:Y:S01]  /*1720*/  IMAD.MOV.U32 R33, RZ, RZ, 0x3e928af3 ;  /* 0x3e928af3ff217424 */ /* 0x000fe200078e00ff */
[----:B------:R-:W-:Y:S01]  /*1730*/  UMOV UR5, 0x3e5ade15 ;  /* 0x3e5ade1500057882 */ /* 0x000fe20000000000 */
[----:B------:R-:W-:-:S04]  /*1740*/  FFMA R0, RZ, -1.9715566635131835938, R5 ;  /* 0xbffc5bf8ff007823 */ /* 0x000fc80000000005 */
[----:B------:R-:W-:Y:S01]  /*1750*/  DFMA R32, R18, UR4, R32 ;  /* 0x0000000412207c2b */ /* 0x000fe20008000020 */
[----:B------:R-:W-:Y:S01]  /*1760*/  UMOV UR4, 0x62401315 ;  /* 0x6240131500047882 */ /* 0x000fe20000000000 */
[----:B------:R-:W-:Y:S01]  /*1770*/  UMOV UR5, 0x3ec71dee ;  /* 0x3ec71dee00057882 */ /* 0x000fe20000000000 */
[----:B------:R-:W-:-:S05]  /*1780*/  FSETP.GT.AND P3, PT, |R0|, 1.469367938527859385e-39, PT ;  /* 0x001000000000780b */ /* 0x000fca0003f64200 */
        /* <DEDUP_REMOVED lines=21> */
[----:B------:R-:W-:Y:S02]  /*18e0*/  DFMA R32, R18, R32, UR4 ;  /* 0x0000000412207e2b */ /* 0x000fe40008000020 */
[----:B--2---:R-:W-:-:S06]  /*18f0*/  DFMA R28, R24, R28, RZ ;  /* 0x0000001c181c722b */ /* 0x004fcc00000000ff */
[----:B------:R-:W-:Y:S02]  /*1900*/  DFMA R24, R18, R32, 1 ;  /* 0x3ff000001218742b */ /* 0x000fe40000000020 */
[----:B---3--:R-:W-:-:S06]  /*1910*/  DFMA R22, R22, R30, R28 ;  /* 0x0000001e1616722b */ /* 0x008fcc000000001c */
[----:B------:R-:W-:Y:S02]  /*1920*/  DFMA R24, R18, R24, 1 ;  /* 0x3ff000001218742b */ /* 0x000fe40000000018 */
[----:B------:R-:W-:Y:S02]  /*1930*/  DMUL R18, R16, R16 ;  /* 0x0000001010127228 */ /* 0x000fe40000000000 */
[----:B----4-:R-:W-:-:S06]  /*1940*/  DFMA R22, R20, R12, R22 ;  /* 0x0000000c1416722b */ /* 0x010fcc0000000016 */
[----:B------:R-:W-:Y:S02]  /*1950*/  IMAD R21, R6, 0x100000, R25 ;  /* 0x0010000006157824 */ /* 0x000fe400078e0219 */
[----:B------:R-:W-:Y:S01]  /*1960*/  IMAD.MOV.U32 R20, RZ, RZ, R24 ;  /* 0x000000ffff147224 */ /* 0x000fe200078e0018 */
[----:B------:R-:W-:Y:S06]  /*1970*/  @!P0 BRA `(.L_x_76) ;  /* 0x0000000000308947 */ /* 0x000fec0003800000 */
[----:B------:R-:W-:Y:S01]  /*1980*/  FSETP.GEU.AND P2, PT, |R11|, 4.2275390625, PT ;  /* 0x408748000b00780b */ /* 0x000fe20003f4e200 */
[C---:B------:R-:W-:Y:S02]  /*1990*/  DADD R12, R10.reuse, +INF ;  /* 0x7ff000000a0c7429 */ /* 0x040fe40000000000 */
[----:B------:R-:W-:-:S08]  /*19a0*/  DSETP.GEU.AND P0, PT, R10, RZ, PT ;  /* 0x000000ff0a00722a */ /* 0x000fd00003f0e000 */
[----:B------:R-:W-:Y:S02]  /*19b0*/  FSEL R20, R12, RZ, P0 ;  /* 0x000000ff0c147208 */ /* 0x000fe40000000000 */
[----:B------:R-:W-:Y:S02]  /*19c0*/  @!P2 LEA.HI R0, R6, R6, RZ, 0x1 ;  /* 0x000000060600a211 */ /* 0x000fe400078f08ff */
[----:B------:R-:W-:Y:S02]  /*19d0*/  FSEL R21, R13, RZ, P0 ;  /* 0x000000ff0d157208 */ /* 0x000fe40000000000 */
[----:B------:R-:W-:-:S05]  /*19e0*/  @!P2 SHF.R.S32.HI R3, RZ, 0x1, R0 ;  /* 0x00000001ff03a819 */ /* 0x000fca0000011400 */
[----:B------:R-:W-:Y:S02]  /*19f0*/  @!P2 IMAD.IADD R6, R6, 0x1, -R3 ;  /* 0x000000010606a824 */ /* 0x000fe400078e0a03 */
[----:B------:R-:W-:-:S03]  /*1a00*/  @!P2 IMAD R25, R3, 0x100000, R25 ;  /* 0x001000000319a824 */ /* 0x000fc600078e0219 */
[----:B------:R-:W-:Y:S01]  /*1a10*/  @!P2 LEA R7, R6, 0x3ff00000, 0x14 ;  /* 0x3ff000000607a811 */ /* 0x000fe200078ea0ff */
[----:B------:R-:W-:-:S06]  /*1a20*/  @!P2 IMAD.MOV.U32 R6, RZ, RZ, RZ ;  /* 0x000000ffff06a224 */ /* 0x000fcc00078e00ff */
[----:B------:R-:W-:-:S11]  /*1a30*/  @!P2 DMUL R20, R24, R6 ;  /* 0x000000061814a228 */ /* 0x000fd60000000000 */
.L_x_76:
[----:B------:R-:W-:Y:S05]  /*1a40*/  BSYNC.RECONVERGENT B0 ;  /* 0x0000000000007941 */ /* 0x000fea0003800200 */
.L_x_75:
[----:B------:R-:W-:Y:S04]  /*1a50*/  BSSY.RECONVERGENT B0, `(.L_x_77) ;  /* 0x0000008000007945 */ /* 0x000fe80003800200 */
[----:B------:R-:W-:Y:S05]  /*1a60*/  @P3 BRA P4, `(.L_x_78) ;  /* 0x0000000000183947 */ /* 0x000fea0002000000 */
[----:B------:R-:W-:Y:S01]  /*1a70*/  IMAD.MOV.U32 R10, RZ, RZ, -0x6e4b1096 ;  /* 0x91b4ef6aff0a7424 */ /* 0x000fe200078e00ff */
[----:B------:R-:W-:Y:S02]  /*1a80*/  MOV R11, 0xbffc5bf8 ;  /* 0xbffc5bf8000b7802 */ /* 0x000fe40000000f00 */
[----:B------:R-:W-:-:S07]  /*1a90*/  MOV R0, 0x1ab0 ;  /* 0x00001ab000007802 */ /* 0x000fce0000000f00 */
[----:B------:R-:W-:Y:S05]  /*1aa0*/  CALL.REL.NOINC `($__internal_5_$__cuda_sm20_div_rn_f64_full) ;  /* 0x0000000400747944 */ /* 0x000fea0003c00000 */
[----:B------:R-:W-:Y:S02]  /*1ab0*/  IMAD.MOV.U32 R4, RZ, RZ, R30 ;  /* 0x000000ffff047224 */ /* 0x000fe400078e001e */
[----:B------:R-:W-:-:S07]  /*1ac0*/  IMAD.MOV.U32 R5, RZ, RZ, R31 ;  /* 0x000000ffff057224 */ /* 0x000fce00078e001f */
.L_x_78:
[----:B------:R-:W-:Y:S05]  /*1ad0*/  BSYNC.RECONVERGENT B0 ;  /* 0x0000000000007941 */ /* 0x000fea0003800200 */
.L_x_77:
[----:B------:R-:W-:Y:S01]  /*1ae0*/  DMUL R10, R16, R18 ;  /* 0x00000012100a7228 */ /* 0x000fe20000000000 */
[----:B------:R-:W-:Y:S01]  /*1af0*/  IMAD.MOV.U32 R6, RZ, RZ, 0x1 ;  /* 0x00000001ff067424 */ /* 0x000fe200078e00ff */
[----:B------:R-:W-:Y:S01]  /*1b00*/  DMUL R4, R4, R20 ;  /* 0x0000001404047228 */ /* 0x000fe20000000000 */
[----:B------:R-:W-:Y:S03]  /*1b10*/  BSSY.RECONVERGENT B0, `(.L_x_79) ;  /* 0x0000015000007945 */ /* 0x000fe60003800200 */
[----:B------:R-:W0:Y:S04]  /*1b20*/  MUFU.RCP64H R7, R11 ;  /* 0x0000000b00077308 */ /* 0x000e280000001800 */
[----:B------:R-:W-:-:S10]  /*1b30*/  DMUL R12, R22, R4 ;  /* 0x00000004160c7228 */ /* 0x000fd40000000000 */
        /* <DEDUP_REMOVED lines=18> */
.L_x_80:
[----:B------:R-:W-:Y:S05]  /*1c60*/  BSYNC.RECONVERGENT B0 ;  /* 0x0000000000007941 */ /* 0x000fea0003800200 */
.L_x_79:
[----:B------:R-:W0:Y:S01]  /*1c70*/  MUFU.RCP64H R5, R19 ;  /* 0x0000001300057308 */ /* 0x000e220000001800 */
[----:B------:R-:W-:Y:S01]  /*1c80*/  MOV R4, 0x1 ;  /* 0x0000000100047802 */ /* 0x000fe20000000f00 */
[----:B------:R-:W-:Y:S01]  /*1c90*/  DMUL R14, R22, R14 ;  /* 0x0000000e160e7228 */ /* 0x000fe20000000000 */
        /* <DEDUP_REMOVED lines=18> */
[----:B------:R-:W-:Y:S05]  /*1dc0*/  CALL.REL.NOINC `($__internal_5_$__cuda_sm20_div_rn_f64_full) ;  /* 0x0000000000ac7944 */ /* 0x000fea0003c00000 */
[----:B------:R-:W-:Y:S02]  /*1dd0*/  IMAD.MOV.U32 R4, RZ, RZ, R30 ;  /* 0x000000ffff047224 */ /* 0x000fe400078e001e */
[----:B------:R-:W-:-:S07]  /*1de0*/  IMAD.MOV.U32 R5, RZ, RZ, R31 ;  /* 0x000000ffff057224 */ /* 0x000fce00078e001f */
.L_x_82:
[----:B------:R-:W-:Y:S05]  /*1df0*/  BSYNC.RECONVERGENT B0 ;  /* 0x0000000000007941 */ /* 0x000fea0003800200 */
.L_x_81:
[----:B------:R-:W-:Y:S01]  /*1e00*/  BSSY.RECONVERGENT B0, `(.L_x_83) ;  /* 0x0000023000007945 */ /* 0x000fe20003800200 */
[----:B------:R-:W-:-:S03]  /*1e10*/  DADD R4, R4, R16 ;  /* 0x0000000004047229 */ /* 0x000fc60000000010 */
[----:B------:R-:W-:Y:S08]  /*1e20*/  @P1 BRA `(.L_x_84) ;  /* 0x0000000000801947 */ /* 0x000ff00003800000 */
[----:B------:R-:W0:Y:S08]  /*1e30*/  LDC.64 R4, c[0x0][0x3a0] ;  /* 0x0000e800ff047b82 */ /* 0x000e300000000a00 */
[----:B------:R-:W1:Y:S01]  /*1e40*/  LDC.64 R6, c[0x0][0x3a8] ;  /* 0x0000ea00ff067b82 */ /* 0x000e620000000a00 */
[----:B0-----:R-:W-:-:S06]  /*1e50*/  IMAD.WIDE.U32 R4, R2, 0x8, R4 ;  /* 0x0000000802047825 */ /* 0x001fcc00078e0004 */
[----:B------:R-:W2:Y:S01]  /*1e60*/  LDG.E.64 R4, desc[UR8][R4.64] ;  /* 0x0000000804047981 */ /* 0x000ea2000c1e1b00 */
[----:B-1----:R-:W-:-:S06]  /*1e70*/  IMAD.WIDE.U32 R2, R2, 0x8, R6 ;  /* 0x0000000802027825 */ /* 0x002fcc00078e0006 */
[----:B------:R-:W3:Y:S01]  /*1e80*/  LDG.E.64 R2, desc[UR8][R2.64] ;  /* 0x0000000802027981 */ /* 0x000ee2000c1e1b00 */
[----:B------:R-:W-:Y:S01]  /*1e90*/  IMAD.MOV.U32 R6, RZ, RZ, 0x1 ;  /* 0x00000001ff067424 */ /* 0x000fe200078e00ff */
[----:B------:R-:W-:Y:S01]  /*1ea0*/  UMOV UR4, 0x33d43651 ;  /* 0x33d4365100047882 */ /* 0x000fe20000000000 */
[----:B------:R-:W-:Y:S01]  /*1eb0*/  UMOV UR5, 0x3fe98845 ;  /* 0x3fe9884500057882 */ /* 0x000fe20000000000 */
[----:B------:R-:W-:Y:S01]  /*1ec0*/  BSSY.RECONVERGENT B1, `(.L_x_85) ;  /* 0x0000014000017945 */ /* 0x000fe20003800200 */
[----:B--2---:R-:W-:-:S06]  /*1ed0*/  DADD R10, R4, R4 ;  /* 0x00000000040a7229 */ /* 0x004fcc0000000004 */
[----:B------:R-:W0:Y:S02]  /*1ee0*/  MUFU.RCP64H R7, R11 ;  /* 0x0000000b00077308 */ /* 0x000e240000001800 */
[----:B0-----:R-:W-:-:S08]  /*1ef0*/  DFMA R8, -R10, R6, 1 ;  /* 0x3ff000000a08742b */ /* 0x001fd00000000106 */
[----:B------:R-:W-:-:S08]  /*1f00*/  DFMA R8, R8, R8, R8 ;  /* 0x000000080808722b */ /* 0x000fd00000000008 */
[----:B------:R-:W-:Y:S02]  /*1f10*/  DFMA R6, R6, R8, R6 ;  /* 0x000000080606722b */ /* 0x000fe40000000006 */
[----:B---3--:R-:W-:-:S06]  /*1f20*/  DMUL R8, R2, -UR4 ;  /* 0x8000000402087c28 */ /* 0x008fcc0008000000 */
        /* <DEDUP_REMOVED lines=11> */
[----:B------:R-:W-:Y:S01]  /*1fe0*/  MOV R2, R30 ;  /* 0x0000001e00027202 */ /* 0x000fe20000000f00 */
[----:B------:R-:W-:-:S07]  /*1ff0*/  IMAD.MOV.U32 R3, RZ, RZ, R31 ;  /* 0x000000ffff037224 */ /* 0x000fce00078e001f */
.L_x_86:
[----:B------:R-:W-:Y:S05]  /*2000*/  BSYNC.RECONVERGENT B1 ;  /* 0x0000000000017941 */ /* 0x000fea0003800200 */
.L_x_85:
[----:B------:R-:W-:Y:S02]  /*2010*/  IMAD.MOV.U32 R4, RZ, RZ, R2 ;  /* 0x000000ffff047224 */ /* 0x000fe400078e0002 */
[----:B------:R-:W-:-:S07]  /*2020*/  IMAD.MOV.U32 R5, RZ, RZ, R3 ;  /* 0x000000ffff057224 */ /* 0x000fce00078e0003 */
.L_x_84:
[----:B------:R-:W-:Y:S05]  /*2030*/  BSYNC.RECONVERGENT B0 ;  /* 0x0000000000007941 */ /* 0x000fea0003800200 */
.L_x_83:
[----:B------:R-:W0:Y:S02]  /*2040*/  LDC.64 R2, c[0x0][0x380] ;  /* 0x0000e000ff027b82 */ /* 0x000e240000000a00 */
[----:B0-----:R-:W-:-:S05]  /*2050*/  IMAD.WIDE R26, R26, 0x8, R2 ;  /* 0x000000081a1a7825 */ /* 0x001fca00078e0202 */
[----:B------:R-:W-:Y:S01]  /*2060*/  STG.E.64 desc[UR8][R26.64], R4 ;  /* 0x000000041a007986 */ /* 0x000fe2000c101b08 */
[----:B------:R-:W-:Y:S05]  /*2070*/  EXIT ;  /* 0x000000000000794d */ /* 0x000fea0003800000 */
        .weak           $__internal_5_$__cuda_sm20_div_rn_f64_full
        .type           $__internal_5_$__cuda_sm20_div_rn_f64_full,@function
        .size           $__internal_5_$__cuda_sm20_div_rn_f64_full,($__internal_6_$__cuda_sm20_dsqrt_rn_f64_mediumpath_v1 - $__internal_5_$__cuda_sm20_div_rn_f64_full)
$__internal_5_$__cuda_sm20_div_rn_f64_full:
[C---:B------:R-:W-:Y:S01]  /*2080*/  FSETP.GEU.AND P0, PT, |R11|.reuse, 1.469367938527859385e-39, PT ;  /* 0x001000000b00780b */ /* 0x040fe20003f0e200 */
[----:B------:R-:W-:Y:S01]  /*2090*/  IMAD.MOV.U32 R6, RZ, RZ, 0x1 ;  /* 0x00000001ff067424 */ /* 0x000fe200078e00ff */
[----:B------:R-:W-:Y:S01]  /*20a0*/  LOP3.LUT R12, R11, 0x800fffff, RZ, 0xc0, !PT ;  /* 0x800fffff0b0c7812 */ /* 0x000fe200078ec0ff */
[----:B------:R-:W-:Y:S01]  /*20b0*/  BSSY.RECONVERGENT B2, `(.L_x_87) ;  /* 0x0000054000027945 */ /* 0x000fe20003800200 */
[C---:B------:R-:W-:Y:S02]  /*20c0*/  FSETP.GEU.AND P3, PT, |R9|.reuse, 1.469367938527859385e-39, PT ;  /* 0x001000000900780b */ /* 0x040fe40003f6e200 */
[----:B------:R-:W-:Y:S01]  /*20d0*/  LOP3.LUT R13, R12, 0x3ff00000, RZ, 0xfc, !PT ;  /* 0x3ff000000c0d7812 */ /* 0x000fe200078efcff */
[----:B------:R-:W-:Y:S01]  /*20e0*/  IMAD.MOV.U32 R12, RZ, RZ, R10 ;  /* 0x000000ffff0c7224 */ /* 0x000fe200078e000a */
[----:B------:R-:W-:Y:S02]  /*20f0*/  LOP3.LUT R32, R9, 0x7ff00000, RZ, 0xc0, !PT ;  /* 0x7ff0000009207812 */ /* 0x000fe400078ec0ff */
[----:B------:R-:W-:-:S03]  /*2100*/  LOP3.LUT R33, R11, 0x7ff00000, RZ, 0xc0, !PT ;  /* 0x7ff000000b217812 */ /* 0x000fc600078ec0ff */
[----:B------:R-:W-:Y:S01]  /*2110*/  @!P0 DMUL R12, R10, 8.98846567431157953865e+307 ;  /* 0x7fe000000a0c8828 */ /* 0x000fe20000000000 */
[----:B------:R-:W-:-:S03]  /*2120*/  ISETP.GE.U32.AND P2, PT, R32, R33, PT ;  /* 0x000000212000720c */ /* 0x000fc60003f46070 */
[----:B------:R-:W-:Y:S02]  /*2130*/  @!P3 LOP3.LUT R5, R11, 0x7ff00000, RZ, 0xc0, !PT ;  /* 0x7ff000000b05b812 */ /* 0x000fe400078ec0ff */
[----:B------:R-:W0:Y:S01]  /*2140*/  MUFU.RCP64H R7, R13 ;  /* 0x0000000d00077308 */ /* 0x000e220000001800 */
[----:B------:R-:W-:Y:S02]  /*2150*/  @!P3 MOV R34, RZ ;  /* 0x000000ff0022b202 */ /* 0x000fe40000000f00 */
[----:B------:R-:W-:Y:S01]  /*2160*/  @!P3 ISETP.GE.U32.AND P4, PT, R32, R5, PT ;  /* 0x000000052000b20c */ /* 0x000fe20003f86070 */
[----:B------:R-:W-:Y:S01]  /*2170*/  IMAD.MOV.U32 R5, RZ, RZ, 0x1ca00000 ;  /* 0x1ca00000ff057424 */ /* 0x000fe200078e00ff */
[----:B------:R-:W-:-:S04]  /*2180*/  @!P0 LOP3.LUT R33, R13, 0x7ff00000, RZ, 0xc0, !PT ;  /* 0x7ff000000d218812 */ /* 0x000fc800078ec0ff */
[----:B------:R-:W-:Y:S01]  /*2190*/  @!P3 SEL R29, R5, 0x63400000, !P4 ;  /* 0x63400000051db807 */ /* 0x000fe20006000000 */
[----:B0-----:R-:W-:-:S08]  /*21a0*/  DFMA R30, R6, -R12, 1 ;  /* 0x3ff00000061e742b */ /* 0x001fd0000000080c */
[----:B------:R-:W-:-:S08]  /*21b0*/  DFMA R30, R30, R30, R30 ;  /* 0x0000001e1e1e722b */ /* 0x000fd0000000001e */
[----:B------:R-:W-:Y:S01]  /*21c0*/  DFMA R30, R6, R30, R6 ;  /* 0x0000001e061e722b */ /* 0x000fe20000000006 */
[--C-:B------:R-:W-:Y:S02]  /*21d0*/  @!P3 LOP3.LUT R6, R29, 0x80000000, R9.reuse, 0xf8, !PT ;  /* 0x800000001d06b812 */ /* 0x100fe400078ef809 */
[----:B------:R-:W-:Y:S02]  /*21e0*/  SEL R7, R5, 0x63400000, !P2 ;  /* 0x6340000005077807 */ /* 0x000fe40005000000 */
[----:B------:R-:W-:Y:S01]  /*21f0*/  @!P3 LOP3.LUT R35, R6, 0x100000, RZ, 0xfc, !PT ;  /* 0x001000000623b812 */ /* 0x000fe200078efcff */
[----:B------:R-:W-:Y:S01]  /*2200*/  IMAD.MOV.U32 R6, RZ, RZ, R8 ;  /* 0x000000ffff067224 */ /* 0x000fe200078e0008 */
[----:B------:R-:W-:Y:S01]  /*2210*/  LOP3.LUT R7, R7, 0x800fffff, R9, 0xf8, !PT ;  /* 0x800fffff07077812 */ /* 0x000fe200078ef809 */
[----:B------:R-:W-:-:S05]  /*2220*/  DFMA R28, R30, -R12, 1 ;  /* 0x3ff000001e1c742b */ /* 0x000fca000000080c */
[----:B------:R-:W-:-:S03]  /*2230*/  @!P3 DFMA R6, R6, 2, -R34 ;  /* 0x400000000606b82b */ /* 0x000fc60000000822 */
[----:B------:R-:W-:-:S07]  /*2240*/  DFMA R28, R30, R28, R30 ;  /* 0x0000001c1e1c722b */ /* 0x000fce000000001e */
[----:B------:R-:W-:Y:S01]  /*2250*/  @!P3 LOP3.LUT R32, R7, 0x7ff00000, RZ, 0xc0, !PT ;  /* 0x7ff000000720b812 */ /* 0x000fe200078ec0ff */
[----:B------:R-:W-:-:S04]  /*2260*/  DMUL R30, R28, R6 ;  /* 0x000000061c1e7228 */ /* 0x000fc80000000000 */
[----:B------:R-:W-:-:S04]  /*2270*/  VIADD R34, R32, 0xffffffff ;  /* 0xffffffff20227836 */ /* 0x000fc80000000000 */
[----:B------:R-:W-:Y:S01]  /*2280*/  DFMA R36, R30, -R12, R6 ;  /* 0x8000000c1e24722b */ /* 0x000fe20000000006 */
[----:B------:R-:W-:Y:S01]  /*2290*/  ISETP.GT.U32.AND P0, PT, R34, 0x7feffffe, PT ;  /* 0x7feffffe2200780c */ /* 0x000fe20003f04070 */
[----:B------:R-:W-:-:S05]  /*22a0*/  VIADD R34, R33, 0xffffffff ;  /* 0xffffffff21227836 */ /* 0x000fca0000000000 */
[----:B------:R-:W-:Y:S01]  /*22b0*/  ISETP.GT.U32.OR P0, PT, R34, 0x7feffffe, P0 ;  /* 0x7feffffe2200780c */ /* 0x000fe20000704470 */
[----:B------:R-:W-:-:S12]  /*22c0*/  DFMA R28, R28, R36, R30 ;  /* 0x000000241c1c722b */ /* 0x000fd8000000001e */
[----:B------:R-:W-:Y:S05]  /*22d0*/  @P0 BRA `(.L_x_88) ;  /* 0x0000000000700947 */ /* 0x000fea0003800000 */
[----:B------:R-:W-:Y:S02]  /*22e0*/  LOP3.LUT R8, R9, 0x7ff00000, RZ, 0xc0, !PT ;  /* 0x7ff0000009087812 */ /* 0x000fe400078ec0ff */
[----:B------:R-:W-:-:S04]  /*22f0*/  LOP3.LUT R9, R11, 0x7ff00000, RZ, 0xc0, !PT ;  /* 0x7ff000000b097812 */ /* 0x000fc800078ec0ff */
[CC--:B------:R-:W-:Y:S02]  /*2300*/  VIADDMNMX R30, R8.reuse, -R9.reuse, 0xb9600000, !PT ;  /* 0xb9600000081e7446 */ /* 0x0c0fe40007800909 */
[----:B------:R-:W-:Y:S01]  /*2310*/  ISETP.GE.U32.AND P0, PT, R8, R9, PT ;  /* 0x000000090800720c */ /* 0x000fe20003f06070 */
[----:B------:R-:W-:Y:S01]  /*2320*/  IMAD.MOV.U32 R8, RZ, RZ, RZ ;  /* 0x000000ffff087224 */ /* 0x000fe200078e00ff */
[----:B------:R-:W-:Y:S02]  /*2330*/  VIMNMX R30, PT, PT, R30, 0x46a00000, PT ;  /* 0x46a000001e1e7848 */ /* 0x000fe40003fe0100 */
[----:B------:R-:W-:-:S05]  /*2340*/  SEL R5, R5, 0x63400000, !P0 ;  /* 0x6340000005057807 */ /* 0x000fca0004000000 */
        /* <DEDUP_REMOVED lines=13> */
[----:B------:R-:W-:Y:S01]  /*2420*/  DMUL.RP R8, R28, R8 ;  /* 0x000000081c087228 */ /* 0x000fe20000008000 */
[----:B------:R-:W-:-:S04]  /*2430*/  IADD3 R5, PT, PT, -R5, -0x43300000, RZ ;  /* 0xbcd0000005057810 */ /* 0x000fc80007ffe1ff */
[----:B------:R-:W-:-:S05]  /*2440*/  DFMA R6, R30, -R6, R28 ;  /* 0x800000061e06722b */ /* 0x000fca000000001c */
[----:B------:R-:W-:-:S05]  /*2450*/  LOP3.LUT R11, R9, R11, RZ, 0x3c, !PT ;  /* 0x0000000b090b7212 */ /* 0x000fca00078e3cff */
[----:B------:R-:W-:-:S04]  /*2460*/  FSETP.NEU.AND P0, PT, |R7|, R5, PT ;  /* 0x000000050700720b */ /* 0x000fc80003f0d200 */
[----:B------:R-:W-:Y:S02]  /*2470*/  FSEL R30, R8, R30, !P0 ;  /* 0x0000001e081e7208 */ /* 0x000fe40004000000 */
[----:B------:R-:W-:Y:S01]  /*2480*/  FSEL R31, R11, R31, !P0 ;  /* 0x0000001f0b1f7208 */ /* 0x000fe20004000000 */
[----:B------:R-:W-:Y:S06]  /*2490*/  BRA `(.L_x_89) ;  /* 0x0000000000547947 */ /* 0x000fec0003800000 */
.L_x_88:
        /* <DEDUP_REMOVED lines=12> */
[----:B------:R-:W-:Y:S02]  /*2560*/  @!P0 IMAD.MOV.U32 R30, RZ, RZ, RZ ;  /* 0x000000ffff1e8224 */ /* 0x000fe400078e00ff */
[----:B------:R-:W-:Y:S02]  /*2570*/  @P0 IMAD.MOV.U32 R30, RZ, RZ, RZ ;  /* 0x000000ffff1e0224 */ /* 0x000fe400078e00ff */
[----:B------:R-:W-:Y:S01]  /*2580*/  @P0 IMAD.MOV.U32 R31, RZ, RZ, R5 ;  /* 0x000000ffff1f0224 */ /* 0x000fe200078e0005 */
[----:B------:R-:W-:Y:S06]  /*2590*/  BRA `(.L_x_89) ;  /* 0x0000000000147947 */ /* 0x000fec0003800000 */
.L_x_91:
[----:B------:R-:W-:Y:S01]  /*25a0*/  LOP3.LUT R31, R11, 0x80000, RZ, 0xfc, !PT ;  /* 0x000800000b1f7812 */ /* 0x000fe200078efcff */
[----:B------:R-:W-:Y:S01]  /*25b0*/  IMAD.MOV.U32 R30, RZ, RZ, R10 ;  /* 0x000000ffff1e7224 */ /* 0x000fe200078e000a */
[----:B------:R-:W-:Y:S06]  /*25c0*/  BRA `(.L_x_89) ;  /* 0x0000000000087947 */ /* 0x000fec0003800000 */
.L_x_90:
[----:B------:R-:W-:Y:S01]  /*25d0*/  LOP3.LUT R31, R9, 0x80000, RZ, 0xfc, !PT ;  /* 0x00080000091f7812 */ /* 0x000fe200078efcff */
[----:B------:R-:W-:-:S07]  /*25e0*/  IMAD.MOV.U32 R30, RZ, RZ, R8 ;  /* 0x000000ffff1e7224 */ /* 0x000fce00078e0008 */
.L_x_89:
[----:B------:R-:W-:Y:S05]  /*25f0*/  BSYNC.RECONVERGENT B2 ;  /* 0x0000000000027941 */ /* 0x000fea0003800200 */
.L_x_87:
[----:B------:R-:W-:Y:S01]  /*2600*/  MOV R6, R0 ;  /* 0x0000000000067202 */ /* 0x000fe20000000f00 */
[----:B------:R-:W-:-:S04]  /*2610*/  IMAD.MOV.U32 R7, RZ, RZ, 0x0 ;  /* 0x00000000ff077424 */ /* 0x000fc800078e00ff */
[----:B------:R-:W-:Y:S05]  /*2620*/  RET.REL.NODEC R6 `(_Z8_pcm_d_sPdS_PKdS1_S1_S1_S1_i) ;  /* 0xffffffd806747950 */ /* 0x000fea0003c3ffff */
        .weak           $__internal_6_$__cuda_sm20_dsqrt_rn_f64_mediumpath_v1
        .type           $__internal_6_$__cuda_sm20_dsqrt_rn_f64_mediumpath_v1,@function
        .size           $__internal_6_$__cuda_sm20_dsqrt_rn_f64_mediumpath_v1,(.L_x_104 - $__internal_6_$__cuda_sm20_dsqrt_rn_f64_mediumpath_v1)
$__internal_6_$__cuda_sm20_dsqrt_rn_f64_mediumpath_v1:
        /* <DEDUP_REMOVED lines=12> */
.L_x_93:
[----:B------:R-:W-:-:S14]  /*26f0*/  DSETP.NE.AND P0, PT, R4, RZ, PT ;  /* 0x000000ff0400722a */ /* 0x000fdc0003f05000 */
[----:B------:R-:W-:Y:S05]  /*2700*/  @!P0 BRA `(.L_x_95) ;  /* 0x0000000000588947 */ /* 0x000fea0003800000 */
[----:B------:R-:W-:-:S13]  /*2710*/  ISETP.GE.AND P0, PT, R5, RZ, PT ;  /* 0x000000ff0500720c */ /* 0x000fda0003f06270 */
[----:B------:R-:W-:Y:S02]  /*2720*/  @!P0 IMAD.MOV.U32 R6, RZ, RZ, 0x0 ;  /* 0x00000000ff068424 */ /* 0x000fe400078e00ff */
        /* <DEDUP_REMOVED lines=20> */
.L_x_95:
[----:B------:R-:W-:-:S11]  /*2870*/  DADD R6, R4, R4 ;  /* 0x0000000004067229 */ /* 0x000fd60000000004 */
.L_x_94:
[----:B------:R-:W-:Y:S05]  /*2880*/  BSYNC.RECONVERGENT B1 ;  /* 0x0000000000017941 */ /* 0x000fea0003800200 */
.L_x_92:
[----:B------:R-:W-:Y:S02]  /*2890*/  IMAD.MOV.U32 R4, RZ, RZ, R0 ;  /* 0x000000ffff047224 */ /* 0x000fe400078e0000 */
[----:B------:R-:W-:Y:S02]  /*28a0*/  IMAD.MOV.U32 R5, RZ, RZ, 0x0 ;  /* 0x00000000ff057424 */ /* 0x000fe400078e00ff */
[----:B------:R-:W-:Y:S02]  /*28b0*/  IMAD.MOV.U32 R10, RZ, RZ, R6 ;  /* 0x000000ffff0a7224 */ /* 0x000fe400078e0006 */
[----:B------:R-:W-:Y:S01]  /*28c0*/  IMAD.MOV.U32 R11, RZ, RZ, R7 ;  /* 0x000000ffff0b7224 */ /* 0x000fe200078e0007 */
[----:B------:R-:W-:Y:S06]  /*28d0*/  RET.REL.NODEC R4 `(_Z8_pcm_d_sPdS_PKdS1_S1_S1_S1_i) ;  /* 0xffffffd404c87950 */ /* 0x000fec0003c3ffff */
.L_x_96:
        /* <DEDUP_REMOVED lines=10> */
.L_x_104:


//--------------------- .nv.shared.reserved.0     --------------------------
	.section	.nv.shared.reserved.0,"aw",@nobits
	.weak		__nv_reservedSMEM_offset_0_alias
	.size		__nv_reservedSMEM_offset_0_alias, 0, 64
	.other		__nv_reservedSMEM_offset_0_alias,@"STO_CUDA_RESERVED_SHARED STV_DEFAULT"
__nv_reservedSMEM_offset_0_alias:
	.zero		0
	.zero		64


//--------------------- .nv.constant0._Z12_pcm_d2D_d2SPdS_PKdS1_S1_i --------------------------
	.section	.nv.constant0._Z12_pcm_d2D_d2SPdS_PKdS1_S1_i,"a",@progbits
	.sectionflags	@""
	.align	4
.nv.constant0._Z12_pcm_d2D_d2SPdS_PKdS1_S1_i:
	.zero		940


//--------------------- .nv.constant0._Z10_pcm_dD_dSPdS_PKdS1_S1_i --------------------------
	.section	.nv.constant0._Z10_pcm_dD_dSPdS_PKdS1_S1_i,"a",@progbits
	.sectionflags	@""
	.align	4
.nv.constant0._Z10_pcm_dD_dSPdS_PKdS1_S1_i:
	.zero		940


//--------------------- .nv.constant0._Z8_pcm_d_sPdS_PKdS1_S1_S1_S1_i --------------------------
	.section	.nv.constant0._Z8_pcm_d_sPdS_PKdS1_S1_S1_S1_i,"a",@progbits
	.sectionflags	@""
	.align	4
.nv.constant0._Z8_pcm_d_sPdS_PKdS1_S1_S1_S1_i:
	.zero		956


//--------------------- SYMBOLS --------------------------

	.type		.nv.reservedSmem.offset0,@object
	.size		.nv.reservedSmem.offset0,0x4
